//
// Generated by NVIDIA NVVM Compiler
//
// Compiler Build ID: CL-36424714
// Cuda compilation tools, release 13.0, V13.0.88
// Based on NVVM 20.0.0
//

.version 9.0
.target sm_100
.address_size 64

	// .globl	exchange_all_halos

.visible .entry exchange_all_halos(
	.param .u64 .ptr .align 1 exchange_all_halos_param_0,
	.param .u64 .ptr .align 1 exchange_all_halos_param_1,
	.param .u32 exchange_all_halos_param_2
)
{
	.reg .pred 	%p<2>;
	.reg .b32 	%r<9>;
	.reg .b32 	%f<2>;
	.reg .b64 	%rd<11>;

	ld.param.u64 	%rd1, [exchange_all_halos_param_0];
	ld.param.u64 	%rd2, [exchange_all_halos_param_1];
	ld.param.u32 	%r2, [exchange_all_halos_param_2];
	mov.u32 	%r3, %ctaid.x;
	mov.u32 	%r4, %ntid.x;
	mov.u32 	%r5, %tid.x;
	mad.lo.s32 	%r1, %r3, %r4, %r5;
	setp.ge.s32 	%p1, %r1, %r2;
	@%p1 bra 	$L__BB0_2;
	cvta.to.global.u64 	%rd3, %rd2;
	cvta.to.global.u64 	%rd4, %rd1;
	shl.b32 	%r6, %r1, 1;
	mul.wide.s32 	%rd5, %r6, 4;
	add.s64 	%rd6, %rd3, %rd5;
	ld.global.nc.u32 	%r7, [%rd6];
	ld.global.nc.u32 	%r8, [%rd6+4];
	mul.wide.u32 	%rd7, %r7, 4;
	add.s64 	%rd8, %rd4, %rd7;
	ld.global.f32 	%f1, [%rd8];
	mul.wide.u32 	%rd9, %r8, 4;
	add.s64 	%rd10, %rd4, %rd9;
	st.global.f32 	[%rd10], %f1;
$L__BB0_2:
	ret;

}
	// .globl	fdtd_all_tiles
.visible .entry fdtd_all_tiles(
	.param .u64 .ptr .align 1 fdtd_all_tiles_param_0,
	.param .u64 .ptr .align 1 fdtd_all_tiles_param_1,
	.param .u32 fdtd_all_tiles_param_2,
	.param .u32 fdtd_all_tiles_param_3,
	.param .u32 fdtd_all_tiles_param_4,
	.param .u32 fdtd_all_tiles_param_5,
	.param .f32 fdtd_all_tiles_param_6,
	.param .f32 fdtd_all_tiles_param_7
)
{
	.reg .pred 	%p<5>;
	.reg .b32 	%r<14>;
	.reg .b32 	%f<17>;
	.reg .b64 	%rd<19>;

	ld.param.u64 	%rd1, [fdtd_all_tiles_param_0];
	ld.param.u64 	%rd2, [fdtd_all_tiles_param_1];
	ld.param.u32 	%r5, [fdtd_all_tiles_param_2];
	ld.param.u32 	%r8, [fdtd_all_tiles_param_3];
	ld.param.u32 	%r6, [fdtd_all_tiles_param_4];
	ld.param.u32 	%r7, [fdtd_all_tiles_param_5];
	ld.param.f32 	%f1, [fdtd_all_tiles_param_6];
	ld.param.f32 	%f2, [fdtd_all_tiles_param_7];
	mov.u32 	%r1, %ctaid.x;
	mov.u32 	%r2, %ctaid.y;
	mov.u32 	%r3, %tid.x;
	mov.u32 	%r4, %tid.y;
	setp.ge.s32 	%p1, %r1, %r5;
	setp.ge.s32 	%p2, %r2, %r8;
	or.pred  	%p3, %p1, %p2;
	@%p3 bra 	$L__BB1_3;
	max.s32 	%r9, %r3, %r4;
	setp.ge.s32 	%p4, %r9, %r6;
	@%p4 bra 	$L__BB1_3;
	cvta.to.global.u64 	%rd3, %rd1;
	mad.lo.s32 	%r10, %r5, %r2, %r1;
	mad.lo.s32 	%r11, %r7, %r10, %r4;
	mad.lo.s32 	%r12, %r7, %r11, %r7;
	cvt.s64.s32 	%rd4, %r12;
	cvt.u64.u32 	%rd5, %r3;
	add.s64 	%rd6, %rd5, %rd4;
	shl.b64 	%rd7, %rd6, 2;
	add.s64 	%rd8, %rd3, %rd7;
	ld.global.nc.f32 	%f3, [%rd8+4];
	cvta.to.global.u64 	%rd9, %rd2;
	add.s64 	%rd10, %rd9, %rd7;
	ld.global.f32 	%f4, [%rd10+4];
	cvt.s64.s32 	%rd11, %r7;
	sub.s64 	%rd12, %rd6, %rd11;
	shl.b64 	%rd13, %rd12, 2;
	add.s64 	%rd14, %rd3, %rd13;
	ld.global.nc.f32 	%f5, [%rd14+4];
	mul.wide.s32 	%rd15, %r7, 4;
	add.s64 	%rd16, %rd8, %rd15;
	ld.global.nc.f32 	%f6, [%rd16+4];
	add.s32 	%r13, %r12, %r3;
	mul.wide.s32 	%rd17, %r13, 4;
	add.s64 	%rd18, %rd3, %rd17;
	ld.global.nc.f32 	%f7, [%rd18];
	ld.global.nc.f32 	%f8, [%rd8+8];
	add.f32 	%f9, %f5, %f6;
	add.f32 	%f10, %f9, %f8;
	add.f32 	%f11, %f7, %f10;
	fma.rn.f32 	%f12, %f3, 0fC0800000, %f11;
	add.f32 	%f13, %f3, %f3;
	sub.f32 	%f14, %f13, %f4;
	fma.rn.f32 	%f15, %f1, %f12, %f14;
	mul.f32 	%f16, %f2, %f15;
	st.global.f32 	[%rd10+4], %f16;
$L__BB1_3:
	ret;

}
	// .globl	upload_tile_data
.visible .entry upload_tile_data(
	.param .u64 .ptr .align 1 upload_tile_data_param_0,
	.param .u64 .ptr .align 1 upload_tile_data_param_1,
	.param .u32 upload_tile_data_param_2,
	.param .u32 upload_tile_data_param_3,
	.param .u32 upload_tile_data_param_4,
	.param .u32 upload_tile_data_param_5
)
{
	.reg .pred 	%p<2>;
	.reg .b32 	%r<12>;
	.reg .b32 	%f<2>;
	.reg .b64 	%rd<9>;

	ld.param.u64 	%rd1, [upload_tile_data_param_0];
	ld.param.u64 	%rd2, [upload_tile_data_param_1];
	ld.param.u32 	%r3, [upload_tile_data_param_2];
	ld.param.u32 	%r4, [upload_tile_data_param_3];
	ld.param.u32 	%r5, [upload_tile_data_param_4];
	ld.param.u32 	%r6, [upload_tile_data_param_5];
	mov.u32 	%r1, %tid.x;
	mov.u32 	%r2, %tid.y;
	max.s32 	%r7, %r1, %r2;
	setp.ge.s32 	%p1, %r7, %r6;
	@%p1 bra 	$L__BB2_2;
	cvta.to.global.u64 	%rd3, %rd2;
	cvta.to.global.u64 	%rd4, %rd1;
	mul.lo.s32 	%r8, %r6, %r6;
	mad.lo.s32 	%r9, %r5, %r4, %r3;
	mad.lo.s32 	%r10, %r6, %r2, %r1;
	mad.lo.s32 	%r11, %r8, %r9, %r10;
	mul.wide.u32 	%rd5, %r10, 4;
	add.s64 	%rd6, %rd3, %rd5;
	ld.global.nc.f32 	%f1, [%rd6];
	mul.wide.s32 	%rd7, %r11, 4;
	add.s64 	%rd8, %rd4, %rd7;
	st.global.f32 	[%rd8], %f1;
$L__BB2_2:
	ret;

}
	// .globl	read_all_interiors
.visible .entry read_all_interiors(
	.param .u64 .ptr .align 1 read_all_interiors_param_0,
	.param .u64 .ptr .align 1 read_all_interiors_param_1,
	.param .u32 read_all_interiors_param_2,
	.param .u32 read_all_interiors_param_3,
	.param .u32 read_all_interiors_param_4,
	.param .u32 read_all_interiors_param_5,
	.param .u32 read_all_interiors_param_6,
	.param .u32 read_all_interiors_param_7
)
{
	.reg .pred 	%p<4>;
	.reg .b32 	%r<28>;
	.reg .b32 	%f<2>;
	.reg .b64 	%rd<9>;

	ld.param.u64 	%rd1, [read_all_interiors_param_0];
	ld.param.u64 	%rd2, [read_all_interiors_param_1];
	ld.param.u32 	%r3, [read_all_interiors_param_2];
	ld.param.u32 	%r4, [read_all_interiors_param_4];
	ld.param.u32 	%r5, [read_all_interiors_param_5];
	ld.param.u32 	%r6, [read_all_interiors_param_6];
	ld.param.u32 	%r7, [read_all_interiors_param_7];
	mov.u32 	%r9, %ctaid.x;
	mov.u32 	%r10, %ntid.x;
	mov.u32 	%r11, %tid.x;
	mad.lo.s32 	%r1, %r9, %r10, %r11;
	mov.u32 	%r12, %ctaid.y;
	mov.u32 	%r13, %ntid.y;
	mov.u32 	%r14, %tid.y;
	mad.lo.s32 	%r15, %r12, %r13, %r14;
	setp.ge.s32 	%p1, %r1, %r6;
	setp.ge.s32 	%p2, %r15, %r7;
	or.pred  	%p3, %p1, %p2;
	@%p3 bra 	$L__BB3_2;
	cvta.to.global.u64 	%rd3, %rd1;
	cvta.to.global.u64 	%rd4, %rd2;
	div.s32 	%r16, %r1, %r4;
	div.s32 	%r17, %r15, %r4;
	mul.lo.s32 	%r18, %r16, %r4;
	sub.s32 	%r19, %r1, %r18;
	mul.lo.s32 	%r20, %r17, %r4;
	sub.s32 	%r21, %r15, %r20;
	mad.lo.s32 	%r22, %r17, %r3, %r16;
	mad.lo.s32 	%r23, %r22, %r5, %r21;
	mad.lo.s32 	%r24, %r5, %r23, %r5;
	add.s32 	%r25, %r19, %r24;
	add.s32 	%r26, %r25, 1;
	mad.lo.s32 	%r27, %r6, %r15, %r1;
	mul.wide.s32 	%rd5, %r26, 4;
	add.s64 	%rd6, %rd3, %rd5;
	ld.global.nc.f32 	%f1, [%rd6];
	mul.wide.s32 	%rd7, %r27, 4;
	add.s64 	%rd8, %rd4, %rd7;
	st.global.f32 	[%rd8], %f1;
$L__BB3_2:
	ret;

}
	// .globl	inject_impulse
.visible .entry inject_impulse(
	.param .u64 .ptr .align 1 inject_impulse_param_0,
	.param .u32 inject_impulse_param_1,
	.param .u32 inject_impulse_param_2,
	.param .u32 inject_impulse_param_3,
	.param .u32 inject_impulse_param_4,
	.param .u32 inject_impulse_param_5,
	.param .u32 inject_impulse_param_6,
	.param .f32 inject_impulse_param_7
)
{
	.reg .b32 	%r<12>;
	.reg .b32 	%f<4>;
	.reg .b64 	%rd<5>;

	ld.param.u64 	%rd1, [inject_impulse_param_0];
	ld.param.u32 	%r1, [inject_impulse_param_1];
	ld.param.u32 	%r2, [inject_impulse_param_2];
	ld.param.u32 	%r3, [inject_impulse_param_3];
	ld.param.u32 	%r4, [inject_impulse_param_4];
	ld.param.u32 	%r5, [inject_impulse_param_5];
	ld.param.u32 	%r6, [inject_impulse_param_6];
	ld.param.f32 	%f1, [inject_impulse_param_7];
	cvta.to.global.u64 	%rd2, %rd1;
	mad.lo.s32 	%r7, %r5, %r2, %r1;
	mad.lo.s32 	%r8, %r7, %r6, %r4;
	mad.lo.s32 	%r9, %r6, %r8, %r6;
	add.s32 	%r10, %r3, %r9;
	add.s32 	%r11, %r10, 1;
	mul.wide.s32 	%rd3, %r11, 4;
	add.s64 	%rd4, %rd2, %rd3;
	ld.global.f32 	%f2, [%rd4];
	add.f32 	%f3, %f1, %f2;
	st.global.f32 	[%rd4], %f3;
	ret;

}
	// .globl	apply_boundary_conditions
.visible .entry apply_boundary_conditions(
	.param .u64 .ptr .align 1 apply_boundary_conditions_param_0,
	.param .u32 apply_boundary_conditions_param_1,
	.param .u32 apply_boundary_conditions_param_2,
	.param .u32 apply_boundary_conditions_param_3,
	.param .u32 apply_boundary_conditions_param_4,
	.param .f32 apply_boundary_conditions_param_5
)
{
	.reg .pred 	%p<10>;
	.reg .b32 	%r<33>;
	.reg .b32 	%f<10>;
	.reg .b64 	%rd<25>;

	ld.param.u64 	%rd2, [apply_boundary_conditions_param_0];
	ld.param.u32 	%r9, [apply_boundary_conditions_param_1];
	ld.param.u32 	%r10, [apply_boundary_conditions_param_2];
	ld.param.u32 	%r11, [apply_boundary_conditions_param_3];
	ld.param.u32 	%r12, [apply_boundary_conditions_param_4];
	ld.param.f32 	%f1, [apply_boundary_conditions_param_5];
	cvta.to.global.u64 	%rd1, %rd2;
	mov.u32 	%r13, %ctaid.x;
	mov.u32 	%r1, %tid.x;
	mul.lo.s32 	%r2, %r12, %r12;
	setp.gt.s32 	%p1, %r13, 1;
	@%p1 bra 	$L__BB5_5;
	setp.eq.s32 	%p4, %r13, 0;
	@%p4 bra 	$L__BB5_9;
	setp.eq.s32 	%p5, %r13, 1;
	@%p5 bra 	$L__BB5_3;
	bra.uni 	$L__BB5_13;
$L__BB5_3:
	div.s32 	%r5, %r1, %r11;
	setp.ge.s32 	%p8, %r5, %r9;
	@%p8 bra 	$L__BB5_13;
	add.s32 	%r24, %r10, -1;
	mad.lo.s32 	%r25, %r24, %r9, %r5;
	mul.lo.s32 	%r26, %r12, %r11;
	mad.lo.s32 	%r27, %r25, %r2, %r26;
	add.s32 	%r28, %r27, %r12;
	cvt.s64.s32 	%rd7, %r27;
	rem.s32 	%r29, %r1, %r11;
	cvt.u64.u32 	%rd8, %r29;
	add.s64 	%rd9, %rd7, %rd8;
	shl.b64 	%rd10, %rd9, 2;
	add.s64 	%rd11, %rd1, %rd10;
	ld.global.f32 	%f6, [%rd11+4];
	mul.f32 	%f7, %f1, %f6;
	cvt.s64.s32 	%rd12, %r28;
	add.s64 	%rd13, %rd12, %rd8;
	shl.b64 	%rd14, %rd13, 2;
	add.s64 	%rd15, %rd1, %rd14;
	st.global.f32 	[%rd15+4], %f7;
	bra.uni 	$L__BB5_13;
$L__BB5_5:
	setp.eq.s32 	%p2, %r13, 2;
	@%p2 bra 	$L__BB5_11;
	setp.eq.s32 	%p3, %r13, 3;
	@%p3 bra 	$L__BB5_7;
	bra.uni 	$L__BB5_13;
$L__BB5_7:
	div.s32 	%r8, %r1, %r11;
	setp.ge.s32 	%p6, %r8, %r10;
	@%p6 bra 	$L__BB5_13;
	mad.lo.s32 	%r14, %r8, %r9, %r9;
	add.s32 	%r15, %r14, -1;
	rem.s32 	%r16, %r1, %r11;
	mad.lo.s32 	%r17, %r12, %r16, %r12;
	mad.lo.s32 	%r18, %r15, %r2, %r17;
	add.s32 	%r19, %r18, %r11;
	mul.wide.s32 	%rd3, %r19, 4;
	add.s64 	%rd4, %rd1, %rd3;
	ld.global.f32 	%f2, [%rd4];
	mul.f32 	%f3, %f1, %f2;
	st.global.f32 	[%rd4+4], %f3;
	bra.uni 	$L__BB5_13;
$L__BB5_9:
	div.s32 	%r3, %r1, %r11;
	mul.lo.s32 	%r30, %r3, %r11;
	sub.s32 	%r4, %r1, %r30;
	setp.ge.s32 	%p9, %r3, %r9;
	@%p9 bra 	$L__BB5_13;
	mul.lo.s32 	%r31, %r3, %r2;
	add.s32 	%r32, %r31, %r12;
	cvt.s64.s32 	%rd16, %r32;
	cvt.u64.u32 	%rd17, %r4;
	add.s64 	%rd18, %rd16, %rd17;
	shl.b64 	%rd19, %rd18, 2;
	add.s64 	%rd20, %rd1, %rd19;
	ld.global.f32 	%f8, [%rd20+4];
	mul.f32 	%f9, %f1, %f8;
	cvt.s64.s32 	%rd21, %r31;
	add.s64 	%rd22, %rd17, %rd21;
	shl.b64 	%rd23, %rd22, 2;
	add.s64 	%rd24, %rd1, %rd23;
	st.global.f32 	[%rd24+4], %f9;
	bra.uni 	$L__BB5_13;
$L__BB5_11:
	div.s32 	%r6, %r1, %r11;
	mul.lo.s32 	%r20, %r6, %r11;
	sub.s32 	%r7, %r1, %r20;
	setp.ge.s32 	%p7, %r6, %r10;
	@%p7 bra 	$L__BB5_13;
	mul.lo.s32 	%r21, %r2, %r9;
	mad.lo.s32 	%r22, %r12, %r7, %r12;
	mad.lo.s32 	%r23, %r21, %r6, %r22;
	mul.wide.s32 	%rd5, %r23, 4;
	add.s64 	%rd6, %rd1, %rd5;
	ld.global.f32 	%f4, [%rd6+4];
	mul.f32 	%f5, %f1, %f4;
	st.global.f32 	[%rd6], %f5;
$L__BB5_13:
	ret;

}


// ===== COMPILED SASS (sm_100) =====

	.target	sm_100

	.elftype	@"ET_EXEC"


//--------------------- .note.nv.tkinfo           --------------------------
	.section	.note.nv.tkinfo,"",@"SHT_NOTE"
	.sectionflags	@"SHF_NOTE_NV_TKINFO"
	.tkinfo
        /*0018*/ 	.word	0x00000002
        /*0030*/ 	.string	""
        /*0030*/ 	.string	"ptxas"
        /*0030*/ 	.string	"Cuda compilation tools, release 13.0, V13.0.88"
        /*0030*/ 	.string	"Build cuda_13.0.r13.0/compiler.36424714_0"
        /*0030*/ 	.string	"-arch sm_100 -m 64 "



//--------------------- .note.nv.cuinfo           --------------------------
	.section	.note.nv.cuinfo,"",@"SHT_NOTE"
	.sectionflags	@"SHF_NOTE_NV_CUINFO"
        /*0018*/ 	.short	0x0002
        /*001a*/ 	.short	0x0064
        /*001c*/ 	.short	0x0082
	.zero		2


//--------------------- .nv.info                  --------------------------
	.section	.nv.info,"",@"SHT_CUDA_INFO"
	.align	4


	//----- nvinfo : EIATTR_REGCOUNT
	.align		4
        /*0000*/ 	.byte	0x04, 0x2f
        /*0002*/ 	.short	(.L_1 - .L_0)
	.align		4
.L_0:
        /*0004*/ 	.word	index@(exchange_all_halos)
        /*0008*/ 	.word	0x0000000c


	//----- nvinfo : EIATTR_FRAME_SIZE
	.align		4
.L_1:
        /*000c*/ 	.byte	0x04, 0x11
        /*000e*/ 	.short	(.L_3 - .L_2)
	.align		4
.L_2:
        /*0010*/ 	.word	index@(exchange_all_halos)
        /*0014*/ 	.word	0x00000000


	//----- nvinfo : EIATTR_REGCOUNT
	.align		4
.L_3:
        /*0018*/ 	.byte	0x04, 0x2f
        /*001a*/ 	.short	(.L_5 - .L_4)
	.align		4
.L_4:
        /*001c*/ 	.word	index@(fdtd_all_tiles)
        /*0020*/ 	.word	0x00000011


	//----- nvinfo : EIATTR_FRAME_SIZE
	.align		4
.L_5:
        /*0024*/ 	.byte	0x04, 0x11
        /*0026*/ 	.short	(.L_7 - .L_6)
	.align		4
.L_6:
        /*0028*/ 	.word	index@(fdtd_all_tiles)
        /*002c*/ 	.word	0x00000000


	//----- nvinfo : EIATTR_REGCOUNT
	.align		4
.L_7:
        /*0030*/ 	.byte	0x04, 0x2f
        /*0032*/ 	.short	(.L_9 - .L_8)
	.align		4
.L_8:
        /*0034*/ 	.word	index@(upload_tile_data)
        /*0038*/ 	.word	0x0000000c


	//----- nvinfo : EIATTR_FRAME_SIZE
	.align		4
.L_9:
        /*003c*/ 	.byte	0x04, 0x11
        /*003e*/ 	.short	(.L_11 - .L_10)
	.align		4
.L_10:
        /*0040*/ 	.word	index@(upload_tile_data)
        /*0044*/ 	.word	0x00000000


	//----- nvinfo : EIATTR_REGCOUNT
	.align		4
.L_11:
        /*0048*/ 	.byte	0x04, 0x2f
        /*004a*/ 	.short	(.L_13 - .L_12)
	.align		4
.L_12:
        /*004c*/ 	.word	index@(read_all_interiors)
        /*0050*/ 	.word	0x0000000e


	//----- nvinfo : EIATTR_FRAME_SIZE
	.align		4
.L_13:
        /*0054*/ 	.byte	0x04, 0x11
        /*0056*/ 	.short	(.L_15 - .L_14)
	.align		4
.L_14:
        /*0058*/ 	.word	index@(read_all_interiors)
        /*005c*/ 	.word	0x00000000


	//----- nvinfo : EIATTR_REGCOUNT
	.align		4
.L_15:
        /*0060*/ 	.byte	0x04, 0x2f
        /*0062*/ 	.short	(.L_17 - .L_16)
	.align		4
.L_16:
        /*0064*/ 	.word	index@(inject_impulse)
        /*0068*/ 	.word	0x0000000c


	//----- nvinfo : EIATTR_FRAME_SIZE
	.align		4
.L_17:
        /*006c*/ 	.byte	0x04, 0x11
        /*006e*/ 	.short	(.L_19 - .L_18)
	.align		4
.L_18:
        /*0070*/ 	.word	index@(inject_impulse)
        /*0074*/ 	.word	0x00000000


	//----- nvinfo : EIATTR_REGCOUNT
	.align		4
.L_19:
        /*0078*/ 	.byte	0x04, 0x2f
        /*007a*/ 	.short	(.L_21 - .L_20)
	.align		4
.L_20:
        /*007c*/ 	.word	index@(apply_boundary_conditions)
        /*0080*/ 	.word	0x00000010


	//----- nvinfo : EIATTR_FRAME_SIZE
	.align		4
.L_21:
        /*0084*/ 	.byte	0x04, 0x11
        /*0086*/ 	.short	(.L_23 - .L_22)
	.align		4
.L_22:
        /*0088*/ 	.word	index@(apply_boundary_conditions)
        /*008c*/ 	.word	0x00000000


	//----- nvinfo : EIATTR_MIN_STACK_SIZE
	.align		4
.L_23:
        /*0090*/ 	.byte	0x04, 0x12
        /*0092*/ 	.short	(.L_25 - .L_24)
	.align		4
.L_24:
        /*0094*/ 	.word	index@(apply_boundary_conditions)
        /*0098*/ 	.word	0x00000000


	//----- nvinfo : EIATTR_MIN_STACK_SIZE
	.align		4
.L_25:
        /*009c*/ 	.byte	0x04, 0x12
        /*009e*/ 	.short	(.L_27 - .L_26)
	.align		4
.L_26:
        /*00a0*/ 	.word	index@(inject_impulse)
        /*00a4*/ 	.word	0x00000000


	//----- nvinfo : EIATTR_MIN_STACK_SIZE
	.align		4
.L_27:
        /*00a8*/ 	.byte	0x04, 0x12
        /*00aa*/ 	.short	(.L_29 - .L_28)
	.align		4
.L_28:
        /*00ac*/ 	.word	index@(read_all_interiors)
        /*00b0*/ 	.word	0x00000000


	//----- nvinfo : EIATTR_MIN_STACK_SIZE
	.align		4
.L_29:
        /*00b4*/ 	.byte	0x04, 0x12
        /*00b6*/ 	.short	(.L_31 - .L_30)
	.align		4
.L_30:
        /*00b8*/ 	.word	index@(upload_tile_data)
        /*00bc*/ 	.word	0x00000000


	//----- nvinfo : EIATTR_MIN_STACK_SIZE
	.align		4
.L_31:
        /*00c0*/ 	.byte	0x04, 0x12
        /*00c2*/ 	.short	(.L_33 - .L_32)
	.align		4
.L_32:
        /*00c4*/ 	.word	index@(fdtd_all_tiles)
        /*00c8*/ 	.word	0x00000000


	//----- nvinfo : EIATTR_MIN_STACK_SIZE
	.align		4
.L_33:
        /*00cc*/ 	.byte	0x04, 0x12
        /*00ce*/ 	.short	(.L_35 - .L_34)
	.align		4
.L_34:
        /*00d0*/ 	.word	index@(exchange_all_halos)
        /*00d4*/ 	.word	0x00000000
.L_35:


//--------------------- .nv.compat                --------------------------
	.section	.nv.compat,"",@"SHT_CUDA_COMPAT_INFO"
	.align	4
        /*0000*/ 	.byte	0x02, 0x09, 0x00, 0x00, 0x02, 0x02, 0x01, 0x00, 0x02, 0x05, 0x05, 0x00, 0x03, 0x07, 0x01, 0x01
        /*0010*/ 	.byte	0x02, 0x03, 0x00, 0x00, 0x02, 0x06, 0x01, 0x00, 0x04, 0x0b, 0x08, 0x00, 0x09, 0x00, 0x00, 0x00
        /*0020*/ 	.byte	0x00, 0x00, 0x00, 0x00


//--------------------- .nv.info.apply_boundary_conditions --------------------------
	.section	.nv.info.apply_boundary_conditions,"",@"SHT_CUDA_INFO"
	.sectionflags	@""
	.align	4


	//----- nvinfo : EIATTR_CUDA_API_VERSION
	.align		4
        /*0000*/ 	.byte	0x04, 0x37
        /*0002*/ 	.short	(.L_37 - .L_36)
.L_36:
        /*0004*/ 	.word	0x00000082


	//----- nvinfo : EIATTR_KPARAM_INFO
	.align		4
.L_37:
        /*0008*/ 	.byte	0x04, 0x17
        /*000a*/ 	.short	(.L_39 - .L_38)
.L_38:
        /*000c*/ 	.word	0x00000000
        /*0010*/ 	.short	0x0005
        /*0012*/ 	.short	0x0018
        /*0014*/ 	.byte	0x00, 0xf0, 0x11, 0x00


	//----- nvinfo : EIATTR_KPARAM_INFO
	.align		4
.L_39:
        /*0018*/ 	.byte	0x04, 0x17
        /*001a*/ 	.short	(.L_41 - .L_40)
.L_40:
        /*001c*/ 	.word	0x00000000
        /*0020*/ 	.short	0x0004
        /*0022*/ 	.short	0x0014
        /*0024*/ 	.byte	0x00, 0xf0, 0x11, 0x00


	//----- nvinfo : EIATTR_KPARAM_INFO
	.align		4
.L_41:
        /*0028*/ 	.byte	0x04, 0x17
        /*002a*/ 	.short	(.L_43 - .L_42)
.L_42:
        /*002c*/ 	.word	0x00000000
        /*0030*/ 	.short	0x0003
        /*0032*/ 	.short	0x0010
        /*0034*/ 	.byte	0x00, 0xf0, 0x11, 0x00


	//----- nvinfo : EIATTR_KPARAM_INFO
	.align		4
.L_43:
        /*0038*/ 	.byte	0x04, 0x17
        /*003a*/ 	.short	(.L_45 - .L_44)
.L_44:
        /*003c*/ 	.word	0x00000000
        /*0040*/ 	.short	0x0002
        /*0042*/ 	.short	0x000c
        /*0044*/ 	.byte	0x00, 0xf0, 0x11, 0x00


	//----- nvinfo : EIATTR_KPARAM_INFO
	.align		4
.L_45:
        /*0048*/ 	.byte	0x04, 0x17
        /*004a*/ 	.short	(.L_47 - .L_46)
.L_46:
        /*004c*/ 	.word	0x00000000
        /*0050*/ 	.short	0x0001
        /*0052*/ 	.short	0x0008
        /*0054*/ 	.byte	0x00, 0xf0, 0x11, 0x00


	//----- nvinfo : EIATTR_KPARAM_INFO
	.align		4
.L_47:
        /*0058*/ 	.byte	0x04, 0x17
        /*005a*/ 	.short	(.L_49 - .L_48)
.L_48:
        /*005c*/ 	.word	0x00000000
        /*0060*/ 	.short	0x0000
        /*0062*/ 	.short	0x0000
        /*0064*/ 	.byte	0x00, 0xf5, 0x21, 0x00


	//----- nvinfo : EIATTR_SPARSE_MMA_MASK
	.align		4
.L_49:
        /*0068*/ 	.byte	0x03, 0x50
        /*006a*/ 	.short	0x0000


	//----- nvinfo : EIATTR_MAXREG_COUNT
	.align		4
        /*006c*/ 	.byte	0x03, 0x1b
        /*006e*/ 	.short	0x00ff


	//----- nvinfo : EIATTR_MERCURY_ISA_VERSION
	.align		4
        /*0070*/ 	.byte	0x03, 0x5f
        /*0072*/ 	.short	0x0101


	//----- nvinfo : EIATTR_VRC_CTA_INIT_COUNT
	.align		4
        /*0074*/ 	.byte	0x02, 0x4a
	.zero		1
	.zero		1


	//----- nvinfo : EIATTR_EXIT_INSTR_OFFSETS
	.align		4
        /*0078*/ 	.byte	0x04, 0x1c
        /*007a*/ 	.short	(.L_51 - .L_50)


	//   ....[0]....
.L_50:
        /*007c*/ 	.word	0x00000280


	//   ....[1]....
        /*0080*/ 	.word	0x00000470


	//   ....[2]....
        /*0084*/ 	.word	0x00000630


	//   ....[3]....
        /*0088*/ 	.word	0x00000750


	//   ....[4]....
        /*008c*/ 	.word	0x00000970


	//   ....[5]....
        /*0090*/ 	.word	0x00000ab0


	//   ....[6]....
        /*0094*/ 	.word	0x00000c80


	//   ....[7]....
        /*0098*/ 	.word	0x00000d50


	//----- nvinfo : EIATTR_INDIRECT_BRANCH_TARGETS
	.align		4
.L_51:
        /*009c*/ 	.byte	0x04, 0x34
        /*009e*/ 	.short	(.L_53 - .L_52)


	//   ....[0]....
.L_52:
        /*00a0*/ 	.word	.L_x_7@srel
        /*00a4*/ 	.short	0x0
        /*00a6*/ 	.short	0x0
        /*00a8*/ 	.word	0x3
        /*00ac*/ 	.word	.L_x_8@srel
        /*00b0*/ 	.word	.L_x_9@srel
        /*00b4*/ 	.word	.L_x_10@srel


	//   ....[1]....
        /*00b8*/ 	.word	.L_x_11@srel
        /*00bc*/ 	.short	0x0
        /*00be*/ 	.short	0x0
        /*00c0*/ 	.word	0x3
        /*00c4*/ 	.word	.L_x_12@srel
        /*00c8*/ 	.word	.L_x_13@srel
        /*00cc*/ 	.word	.L_x_10@srel


	//----- nvinfo : EIATTR_CBANK_PARAM_SIZE
	.align		4
.L_53:
        /*00d0*/ 	.byte	0x03, 0x19
        /*00d2*/ 	.short	0x001c


	//----- nvinfo : EIATTR_PARAM_CBANK
	.align		4
        /*00d4*/ 	.byte	0x04, 0x0a
        /*00d6*/ 	.short	(.L_55 - .L_54)
	.align		4
.L_54:
        /*00d8*/ 	.word	index@(.nv.constant0.apply_boundary_conditions)
        /*00dc*/ 	.short	0x0380
        /*00de*/ 	.short	0x001c


	//----- nvinfo : EIATTR_SW_WAR
	.align		4
.L_55:
        /*00e0*/ 	.byte	0x04, 0x36
        /*00e2*/ 	.short	(.L_57 - .L_56)
.L_56:
        /*00e4*/ 	.word	0x00000008
.L_57:


//--------------------- .nv.info.inject_impulse   --------------------------
	.section	.nv.info.inject_impulse,"",@"SHT_CUDA_INFO"
	.sectionflags	@""
	.align	4


	//----- nvinfo : EIATTR_CUDA_API_VERSION
	.align		4
        /*0000*/ 	.byte	0x04, 0x37
        /*0002*/ 	.short	(.L_59 - .L_58)
.L_58:
        /*0004*/ 	.word	0x00000082


	//----- nvinfo : EIATTR_KPARAM_INFO
	.align		4
.L_59:
        /*0008*/ 	.byte	0x04, 0x17
        /*000a*/ 	.short	(.L_61 - .L_60)
.L_60:
        /*000c*/ 	.word	0x00000000
        /*0010*/ 	.short	0x0007
        /*0012*/ 	.short	0x0020
        /*0014*/ 	.byte	0x00, 0xf0, 0x11, 0x00


	//----- nvinfo : EIATTR_KPARAM_INFO
	.align		4
.L_61:
        /*0018*/ 	.byte	0x04, 0x17
        /*001a*/ 	.short	(.L_63 - .L_62)
.L_62:
        /*001c*/ 	.word	0x00000000
        /*0020*/ 	.short	0x0006
        /*0022*/ 	.short	0x001c
        /*0024*/ 	.byte	0x00, 0xf0, 0x11, 0x00


	//----- nvinfo : EIATTR_KPARAM_INFO
	.align		4
.L_63:
        /*0028*/ 	.byte	0x04, 0x17
        /*002a*/ 	.short	(.L_65 - .L_64)
.L_64:
        /*002c*/ 	.word	0x00000000
        /*0030*/ 	.short	0x0005
        /*0032*/ 	.short	0x0018
        /*0034*/ 	.byte	0x00, 0xf0, 0x11, 0x00


	//----- nvinfo : EIATTR_KPARAM_INFO
	.align		4
.L_65:
        /*0038*/ 	.byte	0x04, 0x17
        /*003a*/ 	.short	(.L_67 - .L_66)
.L_66:
        /*003c*/ 	.word	0x00000000
        /*0040*/ 	.short	0x0004
        /*0042*/ 	.short	0x0014
        /*0044*/ 	.byte	0x00, 0xf0, 0x11, 0x00


	//----- nvinfo : EIATTR_KPARAM_INFO
	.align		4
.L_67:
        /*0048*/ 	.byte	0x04, 0x17
        /*004a*/ 	.short	(.L_69 - .L_68)
.L_68:
        /*004c*/ 	.word	0x00000000
        /*0050*/ 	.short	0x0003
        /*0052*/ 	.short	0x0010
        /*0054*/ 	.byte	0x00, 0xf0, 0x11, 0x00


	//----- nvinfo : EIATTR_KPARAM_INFO
	.align		4
.L_69:
        /*0058*/ 	.byte	0x04, 0x17
        /*005a*/ 	.short	(.L_71 - .L_70)
.L_70:
        /*005c*/ 	.word	0x00000000
        /*0060*/ 	.short	0x0002
        /*0062*/ 	.short	0x000c
        /*0064*/ 	.byte	0x00, 0xf0, 0x11, 0x00


	//----- nvinfo : EIATTR_KPARAM_INFO
	.align		4
.L_71:
        /*0068*/ 	.byte	0x04, 0x17
        /*006a*/ 	.short	(.L_73 - .L_72)
.L_72:
        /*006c*/ 	.word	0x00000000
        /*0070*/ 	.short	0x0001
        /*0072*/ 	.short	0x0008
        /*0074*/ 	.byte	0x00, 0xf0, 0x11, 0x00


	//----- nvinfo : EIATTR_KPARAM_INFO
	.align		4
.L_73:
        /*0078*/ 	.byte	0x04, 0x17
        /*007a*/ 	.short	(.L_75 - .L_74)
.L_74:
        /*007c*/ 	.word	0x00000000
        /*0080*/ 	.short	0x0000
        /*0082*/ 	.short	0x0000
        /*0084*/ 	.byte	0x00, 0xf5, 0x21, 0x00


	//----- nvinfo : EIATTR_SPARSE_MMA_MASK
	.align		4
.L_75:
        /*0088*/ 	.byte	0x03, 0x50
        /*008a*/ 	.short	0x0000


	//----- nvinfo : EIATTR_MAXREG_COUNT
	.align		4
        /*008c*/ 	.byte	0x03, 0x1b
        /*008e*/ 	.short	0x00ff


	//----- nvinfo : EIATTR_MERCURY_ISA_VERSION
	.align		4
        /*0090*/ 	.byte	0x03, 0x5f
        /*0092*/ 	.short	0x0101


	//----- nvinfo : EIATTR_VRC_CTA_INIT_COUNT
	.align		4
        /*0094*/ 	.byte	0x02, 0x4a
	.zero		1
	.zero		1


	//----- nvinfo : EIATTR_EXIT_INSTR_OFFSETS
	.align		4
        /*0098*/ 	.byte	0x04, 0x1c
        /*009a*/ 	.short	(.L_77 - .L_76)


	//   ....[0]....
.L_76:
        /*009c*/ 	.word	0x000000f0


	//----- nvinfo : EIATTR_CBANK_PARAM_SIZE
	.align		4
.L_77:
        /*00a0*/ 	.byte	0x03, 0x19
        /*00a2*/ 	.short	0x0024


	//----- nvinfo : EIATTR_PARAM_CBANK
	.align		4
        /*00a4*/ 	.byte	0x04, 0x0a
        /*00a6*/ 	.short	(.L_79 - .L_78)
	.align		4
.L_78:
        /*00a8*/ 	.word	index@(.nv.constant0.inject_impulse)
        /*00ac*/ 	.short	0x0380
        /*00ae*/ 	.short	0x0024


	//----- nvinfo : EIATTR_SW_WAR
	.align		4
.L_79:
        /*00b0*/ 	.byte	0x04, 0x36
        /*00b2*/ 	.short	(.L_81 - .L_80)
.L_80:
        /*00b4*/ 	.word	0x00000008
.L_81:


//--------------------- .nv.info.read_all_interiors --------------------------
	.section	.nv.info.read_all_interiors,"",@"SHT_CUDA_INFO"
	.sectionflags	@""
	.align	4


	//----- nvinfo : EIATTR_CUDA_API_VERSION
	.align		4
        /*0000*/ 	.byte	0x04, 0x37
        /*0002*/ 	.short	(.L_83 - .L_82)
.L_82:
        /*0004*/ 	.word	0x00000082


	//----- nvinfo : EIATTR_KPARAM_INFO
	.align		4
.L_83:
        /*0008*/ 	.byte	0x04, 0x17
        /*000a*/ 	.short	(.L_85 - .L_84)
.L_84:
        /*000c*/ 	.word	0x00000000
        /*0010*/ 	.short	0x0007
        /*0012*/ 	.short	0x0024
        /*0014*/ 	.byte	0x00, 0xf0, 0x11, 0x00


	//----- nvinfo : EIATTR_KPARAM_INFO
	.align		4
.L_85:
        /*0018*/ 	.byte	0x04, 0x17
        /*001a*/ 	.short	(.L_87 - .L_86)
.L_86:
        /*001c*/ 	.word	0x00000000
        /*0020*/ 	.short	0x0006
        /*0022*/ 	.short	0x0020
        /*0024*/ 	.byte	0x00, 0xf0, 0x11, 0x00


	//----- nvinfo : EIATTR_KPARAM_INFO
	.align		4
.L_87:
        /*0028*/ 	.byte	0x04, 0x17
        /*002a*/ 	.short	(.L_89 - .L_88)
.L_88:
        /*002c*/ 	.word	0x00000000
        /*0030*/ 	.short	0x0005
        /*0032*/ 	.short	0x001c
        /*0034*/ 	.byte	0x00, 0xf0, 0x11, 0x00


	//----- nvinfo : EIATTR_KPARAM_INFO
	.align		4
.L_89:
        /*0038*/ 	.byte	0x04, 0x17
        /*003a*/ 	.short	(.L_91 - .L_90)
.L_90:
        /*003c*/ 	.word	0x00000000
        /*0040*/ 	.short	0x0004
        /*0042*/ 	.short	0x0018
        /*0044*/ 	.byte	0x00, 0xf0, 0x11, 0x00


	//----- nvinfo : EIATTR_KPARAM_INFO
	.align		4
.L_91:
        /*0048*/ 	.byte	0x04, 0x17
        /*004a*/ 	.short	(.L_93 - .L_92)
.L_92:
        /*004c*/ 	.word	0x00000000
        /*0050*/ 	.short	0x0003
        /*0052*/ 	.short	0x0014
        /*0054*/ 	.byte	0x00, 0xf0, 0x11, 0x00


	//----- nvinfo : EIATTR_KPARAM_INFO
	.align		4
.L_93:
        /*0058*/ 	.byte	0x04, 0x17
        /*005a*/ 	.short	(.L_95 - .L_94)
.L_94:
        /*005c*/ 	.word	0x00000000
        /*0060*/ 	.short	0x0002
        /*0062*/ 	.short	0x0010
        /*0064*/ 	.byte	0x00, 0xf0, 0x11, 0x00


	//----- nvinfo : EIATTR_KPARAM_INFO
	.align		4
.L_95:
        /*0068*/ 	.byte	0x04, 0x17
        /*006a*/ 	.short	(.L_97 - .L_96)
.L_96:
        /*006c*/ 	.word	0x00000000
        /*0070*/ 	.short	0x0001
        /*0072*/ 	.short	0x0008
        /*0074*/ 	.byte	0x00, 0xf5, 0x21, 0x00


	//----- nvinfo : EIATTR_KPARAM_INFO
	.align		4
.L_97:
        /*0078*/ 	.byte	0x04, 0x17
        /*007a*/ 	.short	(.L_99 - .L_98)
.L_98:
        /*007c*/ 	.word	0x00000000
        /*0080*/ 	.short	0x0000
        /*0082*/ 	.short	0x0000
        /*0084*/ 	.byte	0x00, 0xf5, 0x21, 0x00


	//----- nvinfo : EIATTR_SPARSE_MMA_MASK
	.align		4
.L_99:
        /*0088*/ 	.byte	0x03, 0x50
        /*008a*/ 	.short	0x0000


	//----- nvinfo : EIATTR_MAXREG_COUNT
	.align		4
        /*008c*/ 	.byte	0x03, 0x1b
        /*008e*/ 	.short	0x00ff


	//----- nvinfo : EIATTR_MERCURY_ISA_VERSION
	.align		4
        /*0090*/ 	.byte	0x03, 0x5f
        /*0092*/ 	.short	0x0101


	//----- nvinfo : EIATTR_VRC_CTA_INIT_COUNT
	.align		4
        /*0094*/ 	.byte	0x02, 0x4a
	.zero		1
	.zero		1


	//----- nvinfo : EIATTR_EXIT_INSTR_OFFSETS
	.align		4
        /*0098*/ 	.byte	0x04, 0x1c
        /*009a*/ 	.short	(.L_101 - .L_100)


	//   ....[0]....
.L_100:
        /*009c*/ 	.word	0x000000c0


	//   ....[1]....
        /*00a0*/ 	.word	0x00000460


	//----- nvinfo : EIATTR_CBANK_PARAM_SIZE
	.align		4
.L_101:
        /*00a4*/ 	.byte	0x03, 0x19
        /*00a6*/ 	.short	0x0028


	//----- nvinfo : EIATTR_PARAM_CBANK
	.align		4
        /*00a8*/ 	.byte	0x04, 0x0a
        /*00aa*/ 	.short	(.L_103 - .L_102)
	.align		4
.L_102:
        /*00ac*/ 	.word	index@(.nv.constant0.read_all_interiors)
        /*00b0*/ 	.short	0x0380
        /*00b2*/ 	.short	0x0028


	//----- nvinfo : EIATTR_SW_WAR
	.align		4
.L_103:
        /*00b4*/ 	.byte	0x04, 0x36
        /*00b6*/ 	.short	(.L_105 - .L_104)
.L_104:
        /*00b8*/ 	.word	0x00000008
.L_105:


//--------------------- .nv.info.upload_tile_data --------------------------
	.section	.nv.info.upload_tile_data,"",@"SHT_CUDA_INFO"
	.sectionflags	@""
	.align	4


	//----- nvinfo : EIATTR_CUDA_API_VERSION
	.align		4
        /*0000*/ 	.byte	0x04, 0x37
        /*0002*/ 	.short	(.L_107 - .L_106)
.L_106:
        /*0004*/ 	.word	0x00000082


	//----- nvinfo : EIATTR_KPARAM_INFO
	.align		4
.L_107:
        /*0008*/ 	.byte	0x04, 0x17
        /*000a*/ 	.short	(.L_109 - .L_108)
.L_108:
        /*000c*/ 	.word	0x00000000
        /*0010*/ 	.short	0x0005
        /*0012*/ 	.short	0x001c
        /*0014*/ 	.byte	0x00, 0xf0, 0x11, 0x00


	//----- nvinfo : EIATTR_KPARAM_INFO
	.align		4
.L_109:
        /*0018*/ 	.byte	0x04, 0x17
        /*001a*/ 	.short	(.L_111 - .L_110)
.L_110:
        /*001c*/ 	.word	0x00000000
        /*0020*/ 	.short	0x0004
        /*0022*/ 	.short	0x0018
        /*0024*/ 	.byte	0x00, 0xf0, 0x11, 0x00


	//----- nvinfo : EIATTR_KPARAM_INFO
	.align		4
.L_111:
        /*0028*/ 	.byte	0x04, 0x17
        /*002a*/ 	.short	(.L_113 - .L_112)
.L_112:
        /*002c*/ 	.word	0x00000000
        /*0030*/ 	.short	0x0003
        /*0032*/ 	.short	0x0014
        /*0034*/ 	.byte	0x00, 0xf0, 0x11, 0x00


	//----- nvinfo : EIATTR_KPARAM_INFO
	.align		4
.L_113:
        /*0038*/ 	.byte	0x04, 0x17
        /*003a*/ 	.short	(.L_115 - .L_114)
.L_114:
        /*003c*/ 	.word	0x00000000
        /*0040*/ 	.short	0x0002
        /*0042*/ 	.short	0x0010
        /*0044*/ 	.byte	0x00, 0xf0, 0x11, 0x00


	//----- nvinfo : EIATTR_KPARAM_INFO
	.align		4
.L_115:
        /*0048*/ 	.byte	0x04, 0x17
        /*004a*/ 	.short	(.L_117 - .L_116)
.L_116:
        /*004c*/ 	.word	0x00000000
        /*0050*/ 	.short	0x0001
        /*0052*/ 	.short	0x0008
        /*0054*/ 	.byte	0x00, 0xf5, 0x21, 0x00


	//----- nvinfo : EIATTR_KPARAM_INFO
	.align		4
.L_117:
        /*0058*/ 	.byte	0x04, 0x17
        /*005a*/ 	.short	(.L_119 - .L_118)
.L_118:
        /*005c*/ 	.word	0x00000000
        /*0060*/ 	.short	0x0000
        /*0062*/ 	.short	0x0000
        /*0064*/ 	.byte	0x00, 0xf5, 0x21, 0x00


	//----- nvinfo : EIATTR_SPARSE_MMA_MASK
	.align		4
.L_119:
        /*0068*/ 	.byte	0x03, 0x50
        /*006a*/ 	.short	0x0000


	//----- nvinfo : EIATTR_MAXREG_COUNT
	.align		4
        /*006c*/ 	.byte	0x03, 0x1b
        /*006e*/ 	.short	0x00ff


	//----- nvinfo : EIATTR_MERCURY_ISA_VERSION
	.align		4
        /*0070*/ 	.byte	0x03, 0x5f
        /*0072*/ 	.short	0x0101


	//----- nvinfo : EIATTR_VRC_CTA_INIT_COUNT
	.align		4
        /*0074*/ 	.byte	0x02, 0x4a
	.zero		1
	.zero		1


	//----- nvinfo : EIATTR_EXIT_INSTR_OFFSETS
	.align		4
        /*0078*/ 	.byte	0x04, 0x1c
        /*007a*/ 	.short	(.L_121 - .L_120)


	//   ....[0]....
.L_120:
        /*007c*/ 	.word	0x00000060


	//   ....[1]....
        /*0080*/ 	.word	0x00000140


	//----- nvinfo : EIATTR_CBANK_PARAM_SIZE
	.align		4
.L_121:
        /*0084*/ 	.byte	0x03, 0x19
        /*0086*/ 	.short	0x0020


	//----- nvinfo : EIATTR_PARAM_CBANK
	.align		4
        /*0088*/ 	.byte	0x04, 0x0a
        /*008a*/ 	.short	(.L_123 - .L_122)
	.align		4
.L_122:
        /*008c*/ 	.word	index@(.nv.constant0.upload_tile_data)
        /*0090*/ 	.short	0x0380
        /*0092*/ 	.short	0x0020


	//----- nvinfo : EIATTR_SW_WAR
	.align		4
.L_123:
        /*0094*/ 	.byte	0x04, 0x36
        /*0096*/ 	.short	(.L_125 - .L_124)
.L_124:
        /*0098*/ 	.word	0x00000008
.L_125:


//--------------------- .nv.info.fdtd_all_tiles   --------------------------
	.section	.nv.info.fdtd_all_tiles,"",@"SHT_CUDA_INFO"
	.sectionflags	@""
	.align	4


	//----- nvinfo : EIATTR_CUDA_API_VERSION
	.align		4
        /*0000*/ 	.byte	0x04, 0x37
        /*0002*/ 	.short	(.L_127 - .L_126)
.L_126:
        /*0004*/ 	.word	0x00000082


	//----- nvinfo : EIATTR_KPARAM_INFO
	.align		4
.L_127:
        /*0008*/ 	.byte	0x04, 0x17
        /*000a*/ 	.short	(.L_129 - .L_128)
.L_128:
        /*000c*/ 	.word	0x00000000
        /*0010*/ 	.short	0x0007
        /*0012*/ 	.short	0x0024
        /*0014*/ 	.byte	0x00, 0xf0, 0x11, 0x00


	//----- nvinfo : EIATTR_KPARAM_INFO
	.align		4
.L_129:
        /*0018*/ 	.byte	0x04, 0x17
        /*001a*/ 	.short	(.L_131 - .L_130)
.L_130:
        /*001c*/ 	.word	0x00000000
        /*0020*/ 	.short	0x0006
        /*0022*/ 	.short	0x0020
        /*0024*/ 	.byte	0x00, 0xf0, 0x11, 0x00


	//----- nvinfo : EIATTR_KPARAM_INFO
	.align		4
.L_131:
        /*0028*/ 	.byte	0x04, 0x17
        /*002a*/ 	.short	(.L_133 - .L_132)
.L_132:
        /*002c*/ 	.word	0x00000000
        /*0030*/ 	.short	0x0005
        /*0032*/ 	.short	0x001c
        /*0034*/ 	.byte	0x00, 0xf0, 0x11, 0x00


	//----- nvinfo : EIATTR_KPARAM_INFO
	.align		4
.L_133:
        /*0038*/ 	.byte	0x04, 0x17
        /*003a*/ 	.short	(.L_135 - .L_134)
.L_134:
        /*003c*/ 	.word	0x00000000
        /*0040*/ 	.short	0x0004
        /*0042*/ 	.short	0x0018
        /*0044*/ 	.byte	0x00, 0xf0, 0x11, 0x00


	//----- nvinfo : EIATTR_KPARAM_INFO
	.align		4
.L_135:
        /*0048*/ 	.byte	0x04, 0x17
        /*004a*/ 	.short	(.L_137 - .L_136)
.L_136:
        /*004c*/ 	.word	0x00000000
        /*0050*/ 	.short	0x0003
        /*0052*/ 	.short	0x0014
        /*0054*/ 	.byte	0x00, 0xf0, 0x11, 0x00


	//----- nvinfo : EIATTR_KPARAM_INFO
	.align		4
.L_137:
        /*0058*/ 	.byte	0x04, 0x17
        /*005a*/ 	.short	(.L_139 - .L_138)
.L_138:
        /*005c*/ 	.word	0x00000000
        /*0060*/ 	.short	0x0002
        /*0062*/ 	.short	0x0010
        /*0064*/ 	.byte	0x00, 0xf0, 0x11, 0x00


	//----- nvinfo : EIATTR_KPARAM_INFO
	.align		4
.L_139:
        /*0068*/ 	.byte	0x04, 0x17
        /*006a*/ 	.short	(.L_141 - .L_140)
.L_140:
        /*006c*/ 	.word	0x00000000
        /*0070*/ 	.short	0x0001
        /*0072*/ 	.short	0x0008
        /*0074*/ 	.byte	0x00, 0xf5, 0x21, 0x00


	//----- nvinfo : EIATTR_KPARAM_INFO
	.align		4
.L_141:
        /*0078*/ 	.byte	0x04, 0x17
        /*007a*/ 	.short	(.L_143 - .L_142)
.L_142:
        /*007c*/ 	.word	0x00000000
        /*0080*/ 	.short	0x0000
        /*0082*/ 	.short	0x0000
        /*0084*/ 	.byte	0x00, 0xf5, 0x21, 0x00


	//----- nvinfo : EIATTR_SPARSE_MMA_MASK
	.align		4
.L_143:
        /*0088*/ 	.byte	0x03, 0x50
        /*008a*/ 	.short	0x0000


	//----- nvinfo : EIATTR_MAXREG_COUNT
	.align		4
        /*008c*/ 	.byte	0x03, 0x1b
        /*008e*/ 	.short	0x00ff


	//----- nvinfo : EIATTR_MERCURY_ISA_VERSION
	.align		4
        /*0090*/ 	.byte	0x03, 0x5f
        /*0092*/ 	.short	0x0101


	//----- nvinfo : EIATTR_VRC_CTA_INIT_COUNT
	.align		4
        /*0094*/ 	.byte	0x02, 0x4a
	.zero		1
	.zero		1


	//----- nvinfo : EIATTR_EXIT_INSTR_OFFSETS
	.align		4
        /*0098*/ 	.byte	0x04, 0x1c
        /*009a*/ 	.short	(.L_145 - .L_144)


	//   ....[0]....
.L_144:
        /*009c*/ 	.word	0x00000060


	//   ....[1]....
        /*00a0*/ 	.word	0x000000c0


	//   ....[2]....
        /*00a4*/ 	.word	0x00000340


	//----- nvinfo : EIATTR_CBANK_PARAM_SIZE
	.align		4
.L_145:
        /*00a8*/ 	.byte	0x03, 0x19
        /*00aa*/ 	.short	0x0028


	//----- nvinfo : EIATTR_PARAM_CBANK
	.align		4
        /*00ac*/ 	.byte	0x04, 0x0a
        /*00ae*/ 	.short	(.L_147 - .L_146)
	.align		4
.L_146:
        /*00b0*/ 	.word	index@(.nv.constant0.fdtd_all_tiles)
        /*00b4*/ 	.short	0x0380
        /*00b6*/ 	.short	0x0028


	//----- nvinfo : EIATTR_SW_WAR
	.align		4
.L_147:
        /*00b8*/ 	.byte	0x04, 0x36
        /*00ba*/ 	.short	(.L_149 - .L_148)
.L_148:
        /*00bc*/ 	.word	0x00000008
.L_149:


//--------------------- .nv.info.exchange_all_halos --------------------------
	.section	.nv.info.exchange_all_halos,"",@"SHT_CUDA_INFO"
	.sectionflags	@""
	.align	4


	//----- nvinfo : EIATTR_CUDA_API_VERSION
	.align		4
        /*0000*/ 	.byte	0x04, 0x37
        /*0002*/ 	.short	(.L_151 - .L_150)
.L_150:
        /*0004*/ 	.word	0x00000082


	//----- nvinfo : EIATTR_KPARAM_INFO
	.align		4
.L_151:
        /*0008*/ 	.byte	0x04, 0x17
        /*000a*/ 	.short	(.L_153 - .L_152)
.L_152:
        /*000c*/ 	.word	0x00000000
        /*0010*/ 	.short	0x0002
        /*0012*/ 	.short	0x0010
        /*0014*/ 	.byte	0x00, 0xf0, 0x11, 0x00


	//----- nvinfo : EIATTR_KPARAM_INFO
	.align		4
.L_153:
        /*0018*/ 	.byte	0x04, 0x17
        /*001a*/ 	.short	(.L_155 - .L_154)
.L_154:
        /*001c*/ 	.word	0x00000000
        /*0020*/ 	.short	0x0001
        /*0022*/ 	.short	0x0008
        /*0024*/ 	.byte	0x00, 0xf5, 0x21, 0x00


	//----- nvinfo : EIATTR_KPARAM_INFO
	.align		4
.L_155:
        /*0028*/ 	.byte	0x04, 0x17
        /*002a*/ 	.short	(.L_157 - .L_156)
.L_156:
        /*002c*/ 	.word	0x00000000
        /*0030*/ 	.short	0x0000
        /*0032*/ 	.short	0x0000
        /*0034*/ 	.byte	0x00, 0xf5, 0x21, 0x00


	//----- nvinfo : EIATTR_SPARSE_MMA_MASK
	.align		4
.L_157:
        /*0038*/ 	.byte	0x03, 0x50
        /*003a*/ 	.short	0x0000


	//----- nvinfo : EIATTR_MAXREG_COUNT
	.align		4
        /*003c*/ 	.byte	0x03, 0x1b
        /*003e*/ 	.short	0x00ff


	//----- nvinfo : EIATTR_MERCURY_ISA_VERSION
	.align		4
        /*0040*/ 	.byte	0x03, 0x5f
        /*0042*/ 	.short	0x0101


	//----- nvinfo : EIATTR_VRC_CTA_INIT_COUNT
	.align		4
        /*0044*/ 	.byte	0x02, 0x4a
	.zero		1
	.zero		1


	//----- nvinfo : EIATTR_EXIT_INSTR_OFFSETS
	.align		4
        /*0048*/ 	.byte	0x04, 0x1c
        /*004a*/ 	.short	(.L_159 - .L_158)


	//   ....[0]....
.L_158:
        /*004c*/ 	.word	0x00000070


	//   ....[1]....
        /*0050*/ 	.word	0x00000130


	//----- nvinfo : EIATTR_CBANK_PARAM_SIZE
	.align		4
.L_159:
        /*0054*/ 	.byte	0x03, 0x19
        /*0056*/ 	.short	0x0014


	//----- nvinfo : EIATTR_PARAM_CBANK
	.align		4
        /*0058*/ 	.byte	0x04, 0x0a
        /*005a*/ 	.short	(.L_161 - .L_160)
	.align		4
.L_160:
        /*005c*/ 	.word	index@(.nv.constant0.exchange_all_halos)
        /*0060*/ 	.short	0x0380
        /*0062*/ 	.short	0x0014


	//----- nvinfo : EIATTR_SW_WAR
	.align		4
.L_161:
        /*0064*/ 	.byte	0x04, 0x36
        /*0066*/ 	.short	(.L_163 - .L_162)
.L_162:
        /*0068*/ 	.word	0x00000008
.L_163:


//--------------------- .nv.callgraph             --------------------------
	.section	.nv.callgraph,"",@"SHT_CUDA_CALLGRAPH"
	.align	4
	.sectionentsize	8
	.align		4
        /*0000*/ 	.word	0x00000000
	.align		4
        /*0004*/ 	.word	0xffffffff
	.align		4
        /*0008*/ 	.word	0x00000000
	.align		4
        /*000c*/ 	.word	0xfffffffe
	.align		4
        /*0010*/ 	.word	0x00000000
	.align		4
        /*0014*/ 	.word	0xfffffffd
	.align		4
        /*0018*/ 	.word	0x00000000
	.align		4
        /*001c*/ 	.word	0xfffffffc


//--------------------- .nv.constant2.apply_boundary_conditions --------------------------
	.section	.nv.constant2.apply_boundary_conditions,"a",@progbits
	.sectionflags	@""
	.align	4
.nv.constant2.apply_boundary_conditions:
        /*0000*/ 	.byte	0x80, 0x04, 0x00, 0x00, 0xd0, 0x00, 0x00, 0x00, 0x50, 0x0d, 0x00, 0x00, 0xc0, 0x0a, 0x00, 0x00
        /*0010*/ 	.byte	0xc0, 0x07, 0x00, 0x00, 0x50, 0x0d, 0x00, 0x00


//--------------------- .text.apply_boundary_conditions --------------------------
	.section	.text.apply_boundary_conditions,"ax",@progbits
	.align	128
        .global         apply_boundary_conditions
        .type           apply_boundary_conditions,@function
        .size           apply_boundary_conditions,(.L_x_15 - apply_boundary_conditions)
        .other          apply_boundary_conditions,@"STO_CUDA_ENTRY STV_DEFAULT"
apply_boundary_conditions:
.text.apply_boundary_conditions:
[----:B------:R-:W-:Y:S01]  /*0000*/  LDC R1, c[0x0][0x37c] ;  /* 0x0000df00ff017b82 */ /* 0x000fe20000000800 */
[----:B------:R-:W0:Y:S07]  /*0010*/  S2R R4, SR_CTAID.X ;  /* 0x0000000000047919 */ /* 0x000e2e0000002500 */
[----:B------:R-:W1:Y:S01]  /*0020*/  LDC R0, c[0x0][0x394] ;  /* 0x0000e500ff007b82 */ /* 0x000e620000000800 */
[----:B------:R-:W2:Y:S01]  /*0030*/  LDCU.64 UR4, c[0x0][0x358] ;  /* 0x00006b00ff0477ac */ /* 0x000ea20008000a00 */
[----:B------:R-:W3:Y:S01]  /*0040*/  S2R R2, SR_TID.X ;  /* 0x0000000000027919 */ /* 0x000ee20000002100 */
[----:B-1----:R-:W-:Y:S01]  /*0050*/  IMAD R3, R0, R0, RZ ;  /* 0x0000000000037224 */ /* 0x002fe200078e02ff */
[----:B0-----:R-:W-:-:S13]  /*0060*/  ISETP.GT.AND P0, PT, R4, 0x1, PT ;  /* 0x000000010400780c */ /* 0x001fda0003f04270 */
[----:B--23--:R-:W-:Y:S05]  /*0070*/  @P0 BRA `(.L_x_0) ;  /* 0x0000000400b80947 */ /* 0x00cfea0003800000 */
[----:B------:R-:W-:-:S05]  /*0080*/  VIMNMX.U32 R4, PT, PT, R4, 0x2, PT ;  /* 0x0000000204047848 */ /* 0x000fca0003fe0000 */
[----:B------:R-:W-:-:S04]  /*0090*/  IMAD.SHL.U32 R6, R4, 0x4, RZ ;  /* 0x0000000404067824 */ /* 0x000fc800078e00ff */
[----:B------:R-:W0:Y:S02]  /*00a0*/  LDC R4, c[0x2][R6] ;  /* 0x0080000006047b82 */ /* 0x000e240000000800 */
[----:B0-----:R-:W-:-:S04]  /*00b0*/  SHF.R.S32.HI R5, RZ, 0x1f, R4 ;  /* 0x0000001fff057819 */ /* 0x001fc80000011404 */
.L_x_7:
[----:B------:R-:W-:Y:S05]  /*00c0*/  BRX R4 -0xd0                                (*"BRANCH_TARGETS .L_x_8,.L_x_9,.L_x_10"*) ;  /* 0xfffffffc04cc7949 */ /* 0x000fea000383ffff */
.L_x_9:
[----:B------:R-:W0:Y:S01]  /*00d0*/  LDC R3, c[0x0][0x390] ;  /* 0x0000e400ff037b82 */ /* 0x000e220000000800 */
[----:B------:R-:W1:Y:S01]  /*00e0*/  LDCU UR6, c[0x0][0x388] ;  /* 0x00007100ff0677ac */ /* 0x000e620008000800 */
[----:B0-----:R-:W-:-:S04]  /*00f0*/  IABS R9, R3 ;  /* 0x0000000300097213 */ /* 0x001fc80000000000 */
[----:B------:R-:W0:Y:S08]  /*0100*/  I2F.RP R6, R9 ;  /* 0x0000000900067306 */ /* 0x000e300000209400 */
[----:B0-----:R-:W0:Y:S02]  /*0110*/  MUFU.RCP R6, R6 ;  /* 0x0000000600067308 */ /* 0x001e240000001000 */
[----:B0-----:R-:W-:-:S06]  /*0120*/  VIADD R4, R6, 0xffffffe ;  /* 0x0ffffffe06047836 */ /* 0x001fcc0000000000 */
[----:B------:R0:W2:Y:S02]  /*0130*/  F2I.FTZ.U32.TRUNC.NTZ R5, R4 ;  /* 0x0000000400057305 */ /* 0x0000a4000021f000 */
[----:B0-----:R-:W-:Y:S02]  /*0140*/  HFMA2 R4, -RZ, RZ, 0, 0 ;  /* 0x00000000ff047431 */ /* 0x001fe400000001ff */
[----:B--2---:R-:W-:-:S04]  /*0150*/  IMAD.MOV R8, RZ, RZ, -R5 ;  /* 0x000000ffff087224 */ /* 0x004fc800078e0a05 */
[----:B------:R-:W-:Y:S01]  /*0160*/  IMAD R7, R8, R9, RZ ;  /* 0x0000000908077224 */ /* 0x000fe200078e02ff */
[----:B------:R-:W-:-:S03]  /*0170*/  IABS R8, R2 ;  /* 0x0000000200087213 */ /* 0x000fc60000000000 */
[----:B------:R-:W-:Y:S01]  /*0180*/  IMAD.HI.U32 R5, R5, R7, R4 ;  /* 0x0000000705057227 */ /* 0x000fe200078e0004 */
[----:B------:R-:W-:-:S04]  /*0190*/  LOP3.LUT R4, R2, R3, RZ, 0x3c, !PT ;  /* 0x0000000302047212 */ /* 0x000fc800078e3cff */
[----:B------:R-:W-:Y:S01]  /*01a0*/  ISETP.GE.AND P1, PT, R4, RZ, PT ;  /* 0x000000ff0400720c */ /* 0x000fe20003f26270 */
[----:B------:R-:W-:Y:S01]  /*01b0*/  IMAD.HI.U32 R7, R5, R8, RZ ;  /* 0x0000000805077227 */ /* 0x000fe200078e00ff */
[----:B------:R-:W-:-:S03]  /*01c0*/  LOP3.LUT R4, RZ, R3, RZ, 0x33, !PT ;  /* 0x00000003ff047212 */ /* 0x000fc600078e33ff */
[----:B------:R-:W-:-:S04]  /*01d0*/  IMAD.MOV R6, RZ, RZ, -R7 ;  /* 0x000000ffff067224 */ /* 0x000fc800078e0a07 */
[----:B------:R-:W-:-:S05]  /*01e0*/  IMAD R6, R9, R6, R8 ;  /* 0x0000000609067224 */ /* 0x000fca00078e0208 */
[----:B------:R-:W-:-:S13]  /*01f0*/  ISETP.GT.U32.AND P0, PT, R9, R6, PT ;  /* 0x000000060900720c */ /* 0x000fda0003f04070 */
[----:B------:R-:W-:Y:S02]  /*0200*/  @!P0 IMAD.IADD R6, R6, 0x1, -R9 ;  /* 0x0000000106068824 */ /* 0x000fe400078e0a09 */
[----:B------:R-:W-:-:S03]  /*0210*/  @!P0 VIADD R7, R7, 0x1 ;  /* 0x0000000107078836 */ /* 0x000fc60000000000 */
[----:B------:R-:W-:-:S13]  /*0220*/  ISETP.GE.U32.AND P2, PT, R6, R9, PT ;  /* 0x000000090600720c */ /* 0x000fda0003f46070 */
[----:B------:R-:W-:Y:S02]  /*0230*/  @P2 IADD3 R7, PT, PT, R7, 0x1, RZ ;  /* 0x0000000107072810 */ /* 0x000fe40007ffe0ff */
[----:B------:R-:W-:-:S03]  /*0240*/  ISETP.NE.AND P2, PT, R3, RZ, PT ;  /* 0x000000ff0300720c */ /* 0x000fc60003f45270 */
[----:B------:R-:W-:-:S05]  /*0250*/  @!P1 IMAD.MOV R7, RZ, RZ, -R7 ;  /* 0x000000ffff079224 */ /* 0x000fca00078e0a07 */
[----:B------:R-:W-:-:S04]  /*0260*/  SEL R7, R4, R7, !P2 ;  /* 0x0000000704077207 */ /* 0x000fc80005000000 */
[----:B-1----:R-:W-:-:S13]  /*0270*/  ISETP.GE.AND P1, PT, R7, UR6, PT ;  /* 0x0000000607007c0c */ /* 0x002fda000bf26270 */
[----:B------:R-:W-:Y:S05]  /*0280*/  @P1 EXIT ;  /* 0x000000000000194d */ /* 0x000fea0003800000 */
[----:B------:R-:W-:Y:S01]  /*0290*/  IMAD.HI.U32 R6, R5, R8, RZ ;  /* 0x0000000805067227 */ /* 0x000fe200078e00ff */
[----:B------:R-:W-:Y:S01]  /*02a0*/  ISETP.GE.AND P1, PT, R2, RZ, PT ;  /* 0x000000ff0200720c */ /* 0x000fe20003f26270 */
[----:B------:R-:W0:Y:S01]  /*02b0*/  LDC R5, c[0x0][0x38c] ;  /* 0x0000e300ff057b82 */ /* 0x000e220000000800 */
[----:B------:R-:W1:Y:S01]  /*02c0*/  LDCU.64 UR8, c[0x0][0x380] ;  /* 0x00007000ff0877ac */ /* 0x000e620008000a00 */
[----:B------:R-:W-:Y:S01]  /*02d0*/  IMAD.MOV R6, RZ, RZ, -R6 ;  /* 0x000000ffff067224 */ /* 0x000fe200078e0a06 */
[----:B------:R-:W2:Y:S03]  /*02e0*/  LDCU UR7, c[0x0][0x398] ;  /* 0x00007300ff0777ac */ /* 0x000ea60008000800 */
[----:B------:R-:W-:-:S04]  /*02f0*/  IMAD R6, R9, R6, R8 ;  /* 0x0000000609067224 */ /* 0x000fc800078e0208 */
[----:B------:R-:W-:-:S05]  /*0300*/  @!P0 IMAD.IADD R6, R6, 0x1, -R9 ;  /* 0x0000000106068824 */ /* 0x000fca00078e0a09 */
[----:B------:R-:W-:Y:S02]  /*0310*/  ISETP.GT.U32.AND P0, PT, R9, R6, PT ;  /* 0x000000060900720c */ /* 0x000fe40003f04070 */
[----:B0-----:R-:W-:-:S11]  /*0320*/  IADD3 R2, PT, PT, R5, -0x1, RZ ;  /* 0xffffffff05027810 */ /* 0x001fd60007ffe0ff */
[----:B------:R-:W-:Y:S02]  /*0330*/  @!P0 IMAD.IADD R6, R6, 0x1, -R9 ;  /* 0x0000000106068824 */ /* 0x000fe400078e0a09 */
[----:B------:R-:W-:Y:S02]  /*0340*/  IMAD R2, R2, UR6, R7 ;  /* 0x0000000602027c24 */ /* 0x000fe4000f8e0207 */
[----:B------:R-:W-:Y:S02]  /*0350*/  IMAD.MOV.U32 R5, RZ, RZ, R6 ;  /* 0x000000ffff057224 */ /* 0x000fe400078e0006 */
[-C--:B------:R-:W-:Y:S02]  /*0360*/  IMAD R3, R2, R0.reuse, R3 ;  /* 0x0000000002037224 */ /* 0x080fe400078e0203 */
[----:B------:R-:W-:Y:S02]  /*0370*/  @!P1 IMAD.MOV R5, RZ, RZ, -R5 ;  /* 0x000000ffff059224 */ /* 0x000fe400078e0a05 */
[----:B------:R-:W-:-:S03]  /*0380*/  IMAD R7, R3, R0, RZ ;  /* 0x0000000003077224 */ /* 0x000fc600078e02ff */
[----:B------:R-:W-:Y:S02]  /*0390*/  SEL R4, R4, R5, !P2 ;  /* 0x0000000504047207 */ /* 0x000fe40005000000 */
[----:B------:R-:W-:Y:S02]  /*03a0*/  SHF.R.S32.HI R6, RZ, 0x1f, R7 ;  /* 0x0000001fff067819 */ /* 0x000fe40000011407 */
[----:B------:R-:W-:-:S04]  /*03b0*/  IADD3 R3, P0, PT, R7, R4, RZ ;  /* 0x0000000407037210 */ /* 0x000fc80007f1e0ff */
[----:B------:R-:W-:Y:S02]  /*03c0*/  IADD3.X R6, PT, PT, RZ, R6, RZ, P0, !PT ;  /* 0x00000006ff067210 */ /* 0x000fe400007fe4ff */
[----:B-1----:R-:W-:-:S04]  /*03d0*/  LEA R2, P0, R3, UR8, 0x2 ;  /* 0x0000000803027c11 */ /* 0x002fc8000f8010ff */
[----:B------:R-:W-:-:S05]  /*03e0*/  LEA.HI.X R3, R3, UR9, R6, 0x2, P0 ;  /* 0x0000000903037c11 */ /* 0x000fca00080f1406 */
[----:B------:R-:W2:Y:S01]  /*03f0*/  LDG.E R2, desc[UR4][R2.64+0x4] ;  /* 0x0000040402027981 */ /* 0x000ea2000c1e1900 */
[----:B------:R-:W-:-:S05]  /*0400*/  IMAD.IADD R5, R7, 0x1, R0 ;  /* 0x0000000107057824 */ /* 0x000fca00078e0200 */
[----:B------:R-:W-:-:S04]  /*0410*/  IADD3 R0, P0, PT, R5, R4, RZ ;  /* 0x0000000405007210 */ /* 0x000fc80007f1e0ff */
[----:B------:R-:W-:Y:S02]  /*0420*/  LEA.HI.X.SX32 R5, R5, RZ, 0x1, P0 ;  /* 0x000000ff05057211 */ /* 0x000fe400000f0eff */
[----:B------:R-:W-:-:S04]  /*0430*/  LEA R4, P0, R0, UR8, 0x2 ;  /* 0x0000000800047c11 */ /* 0x000fc8000f8010ff */
[----:B------:R-:W-:Y:S01]  /*0440*/  LEA.HI.X R5, R0, UR9, R5, 0x2, P0 ;  /* 0x0000000900057c11 */ /* 0x000fe200080f1405 */
[----:B--2---:R-:W-:-:S05]  /*0450*/  FMUL R7, R2, UR7 ;  /* 0x0000000702077c20 */ /* 0x004fca0008400000 */
[----:B------:R-:W-:Y:S01]  /*0460*/  STG.E desc[UR4][R4.64+0x4], R7 ;  /* 0x0000040704007986 */ /* 0x000fe2000c101904 */
[----:B------:R-:W-:Y:S05]  /*0470*/  EXIT ;  /* 0x000000000000794d */ /* 0x000fea0003800000 */
.L_x_8:
[----:B------:R-:W0:Y:S01]  /*0480*/  LDC R9, c[0x0][0x390] ;  /* 0x0000e400ff097b82 */ /* 0x000e220000000800 */
[----:B------:R-:W-:Y:S01]  /*0490*/  IABS R8, R2 ;  /* 0x0000000200087213 */ /* 0x000fe20000000000 */
[----:B------:R-:W1:Y:S01]  /*04a0*/  LDCU UR6, c[0x0][0x388] ;  /* 0x00007100ff0677ac */ /* 0x000e620008000800 */
[----:B0-----:R-:W-:-:S04]  /*04b0*/  IABS R6, R9 ;  /* 0x0000000900067213 */ /* 0x001fc80000000000 */
[----:B------:R-:W0:Y:S08]  /*04c0*/  I2F.RP R7, R6 ;  /* 0x0000000600077306 */ /* 0x000e300000209400 */
[----:B0-----:R-:W0:Y:S02]  /*04d0*/  MUFU.RCP R7, R7 ;  /* 0x0000000700077308 */ /* 0x001e240000001000 */
[----:B0-----:R-:W-:-:S06]  /*04e0*/  VIADD R4, R7, 0xffffffe ;  /* 0x0ffffffe07047836 */ /* 0x001fcc0000000000 */
[----:B------:R0:W2:Y:S02]  /*04f0*/  F2I.FTZ.U32.TRUNC.NTZ R5, R4 ;  /* 0x0000000400057305 */ /* 0x0000a4000021f000 */
[----:B0-----:R-:W-:Y:S01]  /*0500*/  MOV R4, RZ ;  /* 0x000000ff00047202 */ /* 0x001fe20000000f00 */
[----:B--2---:R-:W-:-:S04]  /*0510*/  IMAD.MOV R11, RZ, RZ, -R5 ;  /* 0x000000ffff0b7224 */ /* 0x004fc800078e0a05 */
[----:B------:R-:W-:-:S04]  /*0520*/  IMAD R11, R11, R6, RZ ;  /* 0x000000060b0b7224 */ /* 0x000fc800078e02ff */
[----:B------:R-:W-:-:S04]  /*0530*/  IMAD.HI.U32 R11, R5, R11, R4 ;  /* 0x0000000b050b7227 */ /* 0x000fc800078e0004 */
[----:B------:R-:W-:-:S04]  /*0540*/  IMAD.MOV.U32 R5, RZ, RZ, R8 ;  /* 0x000000ffff057224 */ /* 0x000fc800078e0008 */
[----:B------:R-:W-:-:S04]  /*0550*/  IMAD.HI.U32 R4, R11, R5, RZ ;  /* 0x000000050b047227 */ /* 0x000fc800078e00ff */
[----:B------:R-:W-:-:S04]  /*0560*/  IMAD.MOV R7, RZ, RZ, -R4 ;  /* 0x000000ffff077224 */ /* 0x000fc800078e0a04 */
[----:B------:R-:W-:-:S05]  /*0570*/  IMAD R5, R6, R7, R5 ;  /* 0x0000000706057224 */ /* 0x000fca00078e0205 */
[----:B------:R-:W-:-:S13]  /*0580*/  ISETP.GT.U32.AND P2, PT, R6, R5, PT ;  /* 0x000000050600720c */ /* 0x000fda0003f44070 */
[----:B------:R-:W-:Y:S01]  /*0590*/  @!P2 IMAD.IADD R5, R5, 0x1, -R6 ;  /* 0x000000010505a824 */ /* 0x000fe200078e0a06 */
[----:B------:R-:W-:Y:S02]  /*05a0*/  @!P2 IADD3 R4, PT, PT, R4, 0x1, RZ ;  /* 0x000000010404a810 */ /* 0x000fe40007ffe0ff */
[----:B------:R-:W-:Y:S02]  /*05b0*/  ISETP.NE.AND P2, PT, R9, RZ, PT ;  /* 0x000000ff0900720c */ /* 0x000fe40003f45270 */
[----:B------:R-:W-:Y:S02]  /*05c0*/  ISETP.GE.U32.AND P1, PT, R5, R6, PT ;  /* 0x000000060500720c */ /* 0x000fe40003f26070 */
[----:B------:R-:W-:-:S04]  /*05d0*/  LOP3.LUT R5, R2, R9, RZ, 0x3c, !PT ;  /* 0x0000000902057212 */ /* 0x000fc800078e3cff */
[----:B------:R-:W-:-:S07]  /*05e0*/  ISETP.GE.AND P0, PT, R5, RZ, PT ;  /* 0x000000ff0500720c */ /* 0x000fce0003f06270 */
[----:B------:R-:W-:-:S06]  /*05f0*/  @P1 VIADD R4, R4, 0x1 ;  /* 0x0000000104041836 */ /* 0x000fcc0000000000 */
[----:B------:R-:W-:Y:S01]  /*0600*/  @!P0 IMAD.MOV R4, RZ, RZ, -R4 ;  /* 0x000000ffff048224 */ /* 0x000fe200078e0a04 */
[----:B------:R-:W-:-:S04]  /*0610*/  @!P2 LOP3.LUT R4, RZ, R9, RZ, 0x33, !PT ;  /* 0x00000009ff04a212 */ /* 0x000fc800078e33ff */
[----:B-1----:R-:W-:-:S13]  /*0620*/  ISETP.GE.AND P0, PT, R4, UR6, PT ;  /* 0x0000000604007c0c */ /* 0x002fda000bf06270 */
[----:B------:R-:W-:Y:S05]  /*0630*/  @P0 EXIT ;  /* 0x000000000000094d */ /* 0x000fea0003800000 */
[----:B------:R-:W0:Y:S01]  /*0640*/  LDCU.64 UR6, c[0x0][0x380] ;  /* 0x00007000ff0677ac */ /* 0x000e220008000a00 */
[----:B------:R-:W-:Y:S02]  /*0650*/  IMAD.MOV R7, RZ, RZ, -R4 ;  /* 0x000000ffff077224 */ /* 0x000fe400078e0a04 */
[----:B------:R-:W-:Y:S01]  /*0660*/  IMAD R5, R3, R4, RZ ;  /* 0x0000000403057224 */ /* 0x000fe200078e02ff */
[----:B------:R-:W1:Y:S01]  /*0670*/  LDCU UR8, c[0x0][0x398] ;  /* 0x00007300ff0877ac */ /* 0x000e620008000800 */
[----:B------:R-:W-:-:S03]  /*0680*/  IMAD R7, R9, R7, R2 ;  /* 0x0000000709077224 */ /* 0x000fc600078e0202 */
[----:B------:R-:W-:-:S04]  /*0690*/  IADD3 R0, PT, PT, R5, R0, RZ ;  /* 0x0000000005007210 */ /* 0x000fc80007ffe0ff */
[----:B------:R-:W-:-:S04]  /*06a0*/  IADD3 R3, P0, PT, R7, R0, RZ ;  /* 0x0000000007037210 */ /* 0x000fc80007f1e0ff */
[----:B------:R-:W-:Y:S02]  /*06b0*/  LEA.HI.X.SX32 R0, R0, RZ, 0x1, P0 ;  /* 0x000000ff00007211 */ /* 0x000fe400000f0eff */
[----:B0-----:R-:W-:-:S04]  /*06c0*/  LEA R2, P0, R3, UR6, 0x2 ;  /* 0x0000000603027c11 */ /* 0x001fc8000f8010ff */
[----:B------:R-:W-:-:S05]  /*06d0*/  LEA.HI.X R3, R3, UR7, R0, 0x2, P0 ;  /* 0x0000000703037c11 */ /* 0x000fca00080f1400 */
[----:B------:R-:W1:Y:S01]  /*06e0*/  LDG.E R2, desc[UR4][R2.64+0x4] ;  /* 0x0000040402027981 */ /* 0x000e62000c1e1900 */
[----:B------:R-:W-:-:S04]  /*06f0*/  IADD3 R0, P0, PT, R7, R5, RZ ;  /* 0x0000000507007210 */ /* 0x000fc80007f1e0ff */
[----:B------:R-:W-:Y:S02]  /*0700*/  LEA.HI.X.SX32 R5, R5, RZ, 0x1, P0 ;  /* 0x000000ff05057211 */ /* 0x000fe400000f0eff */
[----:B------:R-:W-:-:S04]  /*0710*/  LEA R4, P0, R0, UR6, 0x2 ;  /* 0x0000000600047c11 */ /* 0x000fc8000f8010ff */
[----:B------:R-:W-:Y:S01]  /*0720*/  LEA.HI.X R5, R0, UR7, R5, 0x2, P0 ;  /* 0x0000000700057c11 */ /* 0x000fe200080f1405 */
[----:B-1----:R-:W-:-:S05]  /*0730*/  FMUL R7, R2, UR8 ;  /* 0x0000000802077c20 */ /* 0x002fca0008400000 */
[----:B------:R-:W-:Y:S01]  /*0740*/  STG.E desc[UR4][R4.64+0x4], R7 ;  /* 0x0000040704007986 */ /* 0x000fe2000c101904 */
[----:B------:R-:W-:Y:S05]  /*0750*/  EXIT ;  /* 0x000000000000794d */ /* 0x000fea0003800000 */
.L_x_0:
[----:B------:R-:W-:-:S05]  /*0760*/  IMAD.MOV.U32 R5, RZ, RZ, -0x2 ;  /* 0xfffffffeff057424 */ /* 0x000fca00078e00ff */
[----:B------:R-:W-:-:S05]  /*0770*/  VIADDMNMX.U32 R4, R4, R5, 0x2, PT ;  /* 0x0000000204047446 */ /* 0x000fca0003800005 */
[----:B------:R-:W-:-:S04]  /*0780*/  IMAD.SHL.U32 R6, R4, 0x4, RZ ;  /* 0x0000000404067824 */ /* 0x000fc800078e00ff */
[----:B------:R-:W0:Y:S02]  /*0790*/  LDC R4, c[0x2][R6+0xc] ;  /* 0x0080030006047b82 */ /* 0x000e240000000800 */
[----:B0-----:R-:W-:-:S04]  /*07a0*/  SHF.R.S32.HI R5, RZ, 0x1f, R4 ;  /* 0x0000001fff057819 */ /* 0x001fc80000011404 */
.L_x_11:
[----:B------:R-:W-:Y:S05]  /*07b0*/  BRX R4 -0x7c0                               (*"BRANCH_TARGETS .L_x_12,.L_x_13,.L_x_10"*) ;  /* 0xfffffff804107949 */ /* 0x000fea000383ffff */
.L_x_13:
        /* <DEDUP_REMOVED lines=8> */
[----:B0-----:R-:W-:Y:S01]  /*0840*/  IMAD.MOV.U32 R6, RZ, RZ, RZ ;  /* 0x000000ffff067224 */ /* 0x001fe200078e00ff */
[----:B--2---:R-:W-:-:S05]  /*0850*/  IADD3 R8, PT, PT, RZ, -R7, RZ ;  /* 0x80000007ff087210 */ /* 0x004fca0007ffe0ff */
[----:B------:R-:W-:-:S04]  /*0860*/  IMAD R11, R8, R9, RZ ;  /* 0x00000009080b7224 */ /* 0x000fc800078e02ff */
        /* <DEDUP_REMOVED lines=8> */
[----:B------:R-:W-:Y:S01]  /*08f0*/  @!P0 IADD3 R8, PT, PT, R8, -R9, RZ ;  /* 0x8000000908088210 */ /* 0x000fe20007ffe0ff */
[----:B------:R-:W-:-:S03]  /*0900*/  @!P0 VIADD R4, R4, 0x1 ;  /* 0x0000000104048836 */ /* 0x000fc60000000000 */
[----:B------:R-:W-:-:S13]  /*0910*/  ISETP.GE.U32.AND P1, PT, R8, R9, PT ;  /* 0x000000090800720c */ /* 0x000fda0003f26070 */
[----:B------:R-:W-:Y:S01]  /*0920*/  @P1 VIADD R4, R4, 0x1 ;  /* 0x0000000104041836 */ /* 0x000fe20000000000 */
[----:B------:R-:W-:-:S04]  /*0930*/  ISETP.NE.AND P1, PT, R5, RZ, PT ;  /* 0x000000ff0500720c */ /* 0x000fc80003f25270 */
[----:B------:R-:W-:-:S04]  /*0940*/  @!P2 IADD3 R4, PT, PT, -R4, RZ, RZ ;  /* 0x000000ff0404a210 */ /* 0x000fc80007ffe1ff */
[----:B------:R-:W-:-:S04]  /*0950*/  SEL R8, R11, R4, !P1 ;  /* 0x000000040b087207 */ /* 0x000fc80004800000 */
[----:B-1----:R-:W-:-:S13]  /*0960*/  ISETP.GE.AND P2, PT, R8, UR6, PT ;  /* 0x0000000608007c0c */ /* 0x002fda000bf46270 */
[----:B------:R-:W-:Y:S05]  /*0970*/  @P2 EXIT ;  /* 0x000000000000294d */ /* 0x000fea0003800000 */
[----:B------:R-:W-:Y:S01]  /*0980*/  IMAD R4, R9, R7, R10 ;  /* 0x0000000709047224 */ /* 0x000fe200078e020a */
[----:B------:R-:W0:Y:S01]  /*0990*/  LDC R13, c[0x0][0x388] ;  /* 0x0000e200ff0d7b82 */ /* 0x000e220000000800 */
[----:B------:R-:W-:Y:S01]  /*09a0*/  ISETP.GE.AND P2, PT, R2, RZ, PT ;  /* 0x000000ff0200720c */ /* 0x000fe20003f46270 */
[----:B------:R-:W1:Y:S01]  /*09b0*/  LDCU UR6, c[0x0][0x398] ;  /* 0x00007300ff0677ac */ /* 0x000e620008000800 */
[----:B------:R-:W-:-:S05]  /*09c0*/  @!P0 IMAD.IADD R4, R4, 0x1, -R9 ;  /* 0x0000000104048824 */ /* 0x000fca00078e0a09 */
[----:B------:R-:W-:Y:S01]  /*09d0*/  ISETP.GT.U32.AND P0, PT, R9, R4, PT ;  /* 0x000000040900720c */ /* 0x000fe20003f04070 */
[----:B------:R-:W2:-:S12]  /*09e0*/  LDC.64 R6, c[0x0][0x380] ;  /* 0x0000e000ff067b82 */ /* 0x000e980000000a00 */
[----:B------:R-:W-:Y:S02]  /*09f0*/  @!P0 IMAD.IADD R4, R4, 0x1, -R9 ;  /* 0x0000000104048824 */ /* 0x000fe400078e0a09 */
[----:B0-----:R-:W-:-:S03]  /*0a00*/  IMAD R2, R8, R13, R13 ;  /* 0x0000000d08027224 */ /* 0x001fc600078e020d */
[----:B------:R-:W-:Y:S01]  /*0a10*/  @!P2 IADD3 R4, PT, PT, -R4, RZ, RZ ;  /* 0x000000ff0404a210 */ /* 0x000fe20007ffe1ff */
[----:B------:R-:W-:-:S03]  /*0a20*/  VIADD R2, R2, 0xffffffff ;  /* 0xffffffff02027836 */ /* 0x000fc60000000000 */
[----:B------:R-:W-:-:S05]  /*0a30*/  SEL R9, R11, R4, !P1 ;  /* 0x000000040b097207 */ /* 0x000fca0004800000 */
[----:B------:R-:W-:-:S04]  /*0a40*/  IMAD R0, R9, R0, R0 ;  /* 0x0000000009007224 */ /* 0x000fc800078e0200 */
[----:B------:R-:W-:-:S04]  /*0a50*/  IMAD R0, R3, R2, R0 ;  /* 0x0000000203007224 */ /* 0x000fc800078e0200 */
[----:B------:R-:W-:-:S04]  /*0a60*/  IMAD.IADD R3, R0, 0x1, R5 ;  /* 0x0000000100037824 */ /* 0x000fc800078e0205 */
[----:B--2---:R-:W-:-:S05]  /*0a70*/  IMAD.WIDE R2, R3, 0x4, R6 ;  /* 0x0000000403027825 */ /* 0x004fca00078e0206 */
[----:B------:R-:W1:Y:S02]  /*0a80*/  LDG.E R0, desc[UR4][R2.64] ;  /* 0x0000000402007981 */ /* 0x000e64000c1e1900 */
[----:B-1----:R-:W-:-:S05]  /*0a90*/  FMUL R5, R0, UR6 ;  /* 0x0000000600057c20 */ /* 0x002fca0008400000 */
[----:B------:R-:W-:Y:S01]  /*0aa0*/  STG.E desc[UR4][R2.64+0x4], R5 ;  /* 0x0000040502007986 */ /* 0x000fe2000c101904 */
[----:B------:R-:W-:Y:S05]  /*0ab0*/  EXIT ;  /* 0x000000000000794d */ /* 0x000fea0003800000 */
.L_x_12:
[----:B------:R-:W0:Y:S01]  /*0ac0*/  LDC R9, c[0x0][0x390] ;  /* 0x0000e400ff097b82 */ /* 0x000e220000000800 */
[----:B------:R-:W-:Y:S01]  /*0ad0*/  IABS R8, R2 ;  /* 0x0000000200087213 */ /* 0x000fe20000000000 */
[----:B------:R-:W1:Y:S01]  /*0ae0*/  LDCU UR6, c[0x0][0x38c] ;  /* 0x00007180ff0677ac */ /* 0x000e620008000800 */
[----:B0-----:R-:W-:-:S04]  /*0af0*/  IABS R6, R9 ;  /* 0x0000000900067213 */ /* 0x001fc80000000000 */
[----:B------:R-:W0:Y:S08]  /*0b00*/  I2F.RP R7, R6 ;  /* 0x0000000600077306 */ /* 0x000e300000209400 */
[----:B0-----:R-:W0:Y:S02]  /*0b10*/  MUFU.RCP R7, R7 ;  /* 0x0000000700077308 */ /* 0x001e240000001000 */
[----:B0-----:R-:W-:-:S06]  /*0b20*/  IADD3 R4, PT, PT, R7, 0xffffffe, RZ ;  /* 0x0ffffffe07047810 */ /* 0x001fcc0007ffe0ff */
[----:B------:R0:W2:Y:S02]  /*0b30*/  F2I.FTZ.U32.TRUNC.NTZ R5, R4 ;  /* 0x0000000400057305 */ /* 0x0000a4000021f000 */
[----:B0-----:R-:W-:Y:S02]  /*0b40*/  IMAD.MOV.U32 R4, RZ, RZ, RZ ;  /* 0x000000ffff047224 */ /* 0x001fe400078e00ff */
[----:B--2---:R-:W-:-:S04]  /*0b50*/  IMAD.MOV R11, RZ, RZ, -R5 ;  /* 0x000000ffff0b7224 */ /* 0x004fc800078e0a05 */
[----:B------:R-:W-:-:S04]  /*0b60*/  IMAD R11, R11, R6, RZ ;  /* 0x000000060b0b7224 */ /* 0x000fc800078e02ff */
[----:B------:R-:W-:Y:S01]  /*0b70*/  IMAD.HI.U32 R11, R5, R11, R4 ;  /* 0x0000000b050b7227 */ /* 0x000fe200078e0004 */
[----:B------:R-:W-:Y:S02]  /*0b80*/  MOV R5, R8 ;  /* 0x0000000800057202 */ /* 0x000fe40000000f00 */
[----:B------:R-:W-:-:S03]  /*0b90*/  LOP3.LUT R4, R2, R9, RZ, 0x3c, !PT ;  /* 0x0000000902047212 */ /* 0x000fc600078e3cff */
[----:B------:R-:W-:Y:S01]  /*0ba0*/  IMAD.HI.U32 R11, R11, R5, RZ ;  /* 0x000000050b0b7227 */ /* 0x000fe200078e00ff */
[----:B------:R-:W-:-:S03]  /*0bb0*/  ISETP.GE.AND P0, PT, R4, RZ, PT ;  /* 0x000000ff0400720c */ /* 0x000fc60003f06270 */
[----:B------:R-:W-:-:S04]  /*0bc0*/  IMAD.MOV R7, RZ, RZ, -R11 ;  /* 0x000000ffff077224 */ /* 0x000fc800078e0a0b */
[----:B------:R-:W-:-:S05]  /*0bd0*/  IMAD R5, R6, R7, R5 ;  /* 0x0000000706057224 */ /* 0x000fca00078e0205 */
[----:B------:R-:W-:-:S13]  /*0be0*/  ISETP.GT.U32.AND P2, PT, R6, R5, PT ;  /* 0x000000050600720c */ /* 0x000fda0003f44070 */
[----:B------:R-:W-:Y:S01]  /*0bf0*/  @!P2 IMAD.IADD R5, R5, 0x1, -R6 ;  /* 0x000000010505a824 */ /* 0x000fe200078e0a06 */
[----:B------:R-:W-:Y:S02]  /*0c00*/  @!P2 IADD3 R11, PT, PT, R11, 0x1, RZ ;  /* 0x000000010b0ba810 */ /* 0x000fe40007ffe0ff */
[----:B------:R-:W-:Y:S02]  /*0c10*/  ISETP.NE.AND P2, PT, R9, RZ, PT ;  /* 0x000000ff0900720c */ /* 0x000fe40003f45270 */
[----:B------:R-:W-:-:S13]  /*0c20*/  ISETP.GE.U32.AND P1, PT, R5, R6, PT ;  /* 0x000000060500720c */ /* 0x000fda0003f26070 */
[----:B------:R-:W-:-:S04]  /*0c30*/  @P1 VIADD R11, R11, 0x1 ;  /* 0x000000010b0b1836 */ /* 0x000fc80000000000 */
[----:B------:R-:W-:-:S05]  /*0c40*/  IMAD.MOV.U32 R6, RZ, RZ, R11 ;  /* 0x000000ffff067224 */ /* 0x000fca00078e000b */
[----:B------:R-:W-:Y:S02]  /*0c50*/  @!P0 IADD3 R6, PT, PT, -R6, RZ, RZ ;  /* 0x000000ff06068210 */ /* 0x000fe40007ffe1ff */
[----:B------:R-:W-:-:S04]  /*0c60*/  @!P2 LOP3.LUT R6, RZ, R9, RZ, 0x33, !PT ;  /* 0x00000009ff06a212 */ /* 0x000fc800078e33ff */
[----:B-1----:R-:W-:-:S13]  /*0c70*/  ISETP.GE.AND P0, PT, R6, UR6, PT ;  /* 0x0000000606007c0c */ /* 0x002fda000bf06270 */
[----:B------:R-:W-:Y:S05]  /*0c80*/  @P0 EXIT ;  /* 0x000000000000094d */ /* 0x000fea0003800000 */
[----:B------:R-:W0:Y:S01]  /*0c90*/  LDCU UR6, c[0x0][0x388] ;  /* 0x00007100ff0677ac */ /* 0x000e220008000800 */
[----:B------:R-:W1:Y:S01]  /*0ca0*/  LDC.64 R4, c[0x0][0x380] ;  /* 0x0000e000ff047b82 */ /* 0x000e620000000a00 */
[----:B------:R-:W-:-:S04]  /*0cb0*/  IMAD.MOV R7, RZ, RZ, -R6 ;  /* 0x000000ffff077224 */ /* 0x000fc800078e0a06 */
[----:B------:R-:W-:-:S04]  /*0cc0*/  IMAD R7, R9, R7, R2 ;  /* 0x0000000709077224 */ /* 0x000fc800078e0202 */
[----:B------:R-:W-:Y:S02]  /*0cd0*/  IMAD R0, R7, R0, R0 ;  /* 0x0000000007007224 */ /* 0x000fe400078e0200 */
[----:B0-----:R-:W-:Y:S01]  /*0ce0*/  IMAD R3, R3, UR6, RZ ;  /* 0x0000000603037c24 */ /* 0x001fe2000f8e02ff */
[----:B------:R-:W0:Y:S03]  /*0cf0*/  LDCU UR6, c[0x0][0x398] ;  /* 0x00007300ff0677ac */ /* 0x000e260008000800 */
[----:B------:R-:W-:-:S04]  /*0d00*/  IMAD R3, R6, R3, R0 ;  /* 0x0000000306037224 */ /* 0x000fc800078e0200 */
[----:B-1----:R-:W-:-:S05]  /*0d10*/  IMAD.WIDE R2, R3, 0x4, R4 ;  /* 0x0000000403027825 */ /* 0x002fca00078e0204 */
[----:B------:R-:W0:Y:S02]  /*0d20*/  LDG.E R0, desc[UR4][R2.64+0x4] ;  /* 0x0000040402007981 */ /* 0x000e24000c1e1900 */
[----:B0-----:R-:W-:-:S05]  /*0d30*/  FMUL R5, R0, UR6 ;  /* 0x0000000600057c20 */ /* 0x001fca0008400000 */
[----:B------:R0:W-:Y:S02]  /*0d40*/  STG.E desc[UR4][R2.64], R5 ;  /* 0x0000000502007986 */ /* 0x0001e4000c101904 */
.L_x_10:
[----:B------:R-:W-:Y:S05]  /*0d50*/  EXIT ;  /* 0x000000000000794d */ /* 0x000fea0003800000 */
.L_x_1:
[----:B------:R-:W-:-:S00]  /*0d60*/  BRA `(.L_x_1) ;  /* 0xfffffffc00fc7947 */ /* 0x000fc0000383ffff */
[----:B------:R-:W-:-:S00]  /*0d70*/  NOP ;  /* 0x0000000000007918 */ /* 0x000fc00000000000 */
        /* <DEDUP_REMOVED lines=8> */
.L_x_15:


//--------------------- .text.inject_impulse      --------------------------
	.section	.text.inject_impulse,"ax",@progbits
	.align	128
        .global         inject_impulse
        .type           inject_impulse,@function
        .size           inject_impulse,(.L_x_16 - inject_impulse)
        .other          inject_impulse,@"STO_CUDA_ENTRY STV_DEFAULT"
inject_impulse:
.text.inject_impulse:
[----:B------:R-:W-:Y:S08]  /*0000*/  LDC R1, c[0x0][0x37c] ;  /* 0x0000df00ff017b82 */ /* 0x000ff00000000800 */
[----:B------:R-:W0:Y:S01]  /*0010*/  LDC.64 R4, c[0x0][0x398] ;  /* 0x0000e600ff047b82 */ /* 0x000e220000000a00 */
[----:B------:R-:W1:Y:S01]  /*0020*/  LDCU.64 UR4, c[0x0][0x358] ;  /* 0x00006b00ff0477ac */ /* 0x000e620008000a00 */
[----:B------:R-:W2:Y:S06]  /*0030*/  LDCU UR6, c[0x0][0x3a0] ;  /* 0x00007400ff0677ac */ /* 0x000eac0008000800 */
[----:B------:R-:W0:Y:S08]  /*0040*/  LDC.64 R6, c[0x0][0x388] ;  /* 0x0000e200ff067b82 */ /* 0x000e300000000a00 */
[----:B------:R-:W3:Y:S08]  /*0050*/  LDC.64 R8, c[0x0][0x390] ;  /* 0x0000e400ff087b82 */ /* 0x000ef00000000a00 */
[----:B------:R-:W4:Y:S01]  /*0060*/  LDC.64 R2, c[0x0][0x380] ;  /* 0x0000e000ff027b82 */ /* 0x000f220000000a00 */
[----:B0-----:R-:W-:-:S04]  /*0070*/  IMAD R0, R4, R7, R6 ;  /* 0x0000000704007224 */ /* 0x001fc800078e0206 */
[----:B---3--:R-:W-:-:S04]  /*0080*/  IMAD R0, R0, R5, R9 ;  /* 0x0000000500007224 */ /* 0x008fc800078e0209 */
[----:B------:R-:W-:-:S05]  /*0090*/  IMAD R5, R0, R5, R5 ;  /* 0x0000000500057224 */ /* 0x000fca00078e0205 */
[----:B------:R-:W-:-:S05]  /*00a0*/  IADD3.X R5, PT, PT, R5, R8, RZ, PT, !PT ;  /* 0x0000000805057210 */ /* 0x000fca0003ffe4ff */
[----:B----4-:R-:W-:-:S05]  /*00b0*/  IMAD.WIDE R2, R5, 0x4, R2 ;  /* 0x0000000405027825 */ /* 0x010fca00078e0202 */
[----:B-1----:R-:W2:Y:S02]  /*00c0*/  LDG.E R0, desc[UR4][R2.64] ;  /* 0x0000000402007981 */ /* 0x002ea4000c1e1900 */
[----:B--2---:R-:W-:-:S05]  /*00d0*/  FADD R5, R0, UR6 ;  /* 0x0000000600057e21 */ /* 0x004fca0008000000 */
[----:B------:R-:W-:Y:S01]  /*00e0*/  STG.E desc[UR4][R2.64], R5 ;  /* 0x0000000502007986 */ /* 0x000fe2000c101904 */
[----:B------:R-:W-:Y:S05]  /*00f0*/  EXIT ;  /* 0x000000000000794d */ /* 0x000fea0003800000 */
.L_x_2:
        /* <DEDUP_REMOVED lines=16> */
.L_x_16:


//--------------------- .text.read_all_interiors  --------------------------
	.section	.text.read_all_interiors,"ax",@progbits
	.align	128
        .global         read_all_interiors
        .type           read_all_interiors,@function
        .size           read_all_interiors,(.L_x_17 - read_all_interiors)
        .other          read_all_interiors,@"STO_CUDA_ENTRY STV_DEFAULT"
read_all_interiors:
.text.read_all_interiors:
[----:B------:R-:W-:Y:S01]  /*0000*/  LDC R1, c[0x0][0x37c] ;  /* 0x0000df00ff017b82 */ /* 0x000fe20000000800 */
[----:B------:R-:W0:Y:S07]  /*0010*/  S2R R2, SR_TID.Y ;  /* 0x0000000000027919 */ /* 0x000e2e0000002200 */
[----:B------:R-:W1:Y:S01]  /*0020*/  LDC R0, c[0x0][0x360] ;  /* 0x0000d800ff007b82 */ /* 0x000e620000000800 */
[----:B------:R-:W2:Y:S01]  /*0030*/  LDCU.64 UR6, c[0x0][0x3a0] ;  /* 0x00007400ff0677ac */ /* 0x000ea20008000a00 */
[----:B------:R-:W1:Y:S06]  /*0040*/  S2R R5, SR_TID.X ;  /* 0x0000000000057919 */ /* 0x000e6c0000002100 */
[----:B------:R-:W0:Y:S08]  /*0050*/  S2UR UR5, SR_CTAID.Y ;  /* 0x00000000000579c3 */ /* 0x000e300000002600 */
[----:B------:R-:W0:Y:S08]  /*0060*/  LDC R3, c[0x0][0x364] ;  /* 0x0000d900ff037b82 */ /* 0x000e300000000800 */
[----:B------:R-:W1:Y:S01]  /*0070*/  S2UR UR4, SR_CTAID.X ;  /* 0x00000000000479c3 */ /* 0x000e620000002500 */
[----:B0-----:R-:W-:-:S05]  /*0080*/  IMAD R3, R3, UR5, R2 ;  /* 0x0000000503037c24 */ /* 0x001fca000f8e0202 */
[----:B--2---:R-:W-:Y:S01]  /*0090*/  ISETP.GE.AND P0, PT, R3, UR7, PT ;  /* 0x0000000703007c0c */ /* 0x004fe2000bf06270 */
[----:B-1----:R-:W-:-:S05]  /*00a0*/  IMAD R0, R0, UR4, R5 ;  /* 0x0000000400007c24 */ /* 0x002fca000f8e0205 */
[----:B------:R-:W-:-:S13]  /*00b0*/  ISETP.GE.OR P0, PT, R0, UR6, P0 ;  /* 0x0000000600007c0c */ /* 0x000fda0008706670 */
[----:B------:R-:W-:Y:S05]  /*00c0*/  @P0 EXIT ;  /* 0x000000000000094d */ /* 0x000fea0003800000 */
[----:B------:R-:W0:Y:S01]  /*00d0*/  LDC R2, c[0x0][0x398] ;  /* 0x0000e600ff027b82 */ /* 0x000e220000000800 */
[----:B------:R-:W-:Y:S01]  /*00e0*/  IABS R10, R3 ;  /* 0x00000003000a7213 */ /* 0x000fe20000000000 */
[----:B------:R-:W1:Y:S01]  /*00f0*/  LDCU UR4, c[0x0][0x390] ;  /* 0x00007200ff0477ac */ /* 0x000e620008000800 */
[----:B------:R-:W-:-:S05]  /*0100*/  IABS R9, R0 ;  /* 0x0000000000097213 */ /* 0x000fca0000000000 */
[----:B------:R-:W2:Y:S01]  /*0110*/  LDC R11, c[0x0][0x39c] ;  /* 0x0000e700ff0b7b82 */ /* 0x000ea20000000800 */
[----:B0-----:R-:W-:-:S04]  /*0120*/  IABS R8, R2 ;  /* 0x0000000200087213 */ /* 0x001fc80000000000 */
[----:B------:R-:W0:Y:S08]  /*0130*/  I2F.RP R6, R8 ;  /* 0x0000000800067306 */ /* 0x000e300000209400 */
[----:B0-----:R-:W0:Y:S02]  /*0140*/  MUFU.RCP R6, R6 ;  /* 0x0000000600067308 */ /* 0x001e240000001000 */
[----:B0-----:R-:W-:-:S06]  /*0150*/  VIADD R4, R6, 0xffffffe ;  /* 0x0ffffffe06047836 */ /* 0x001fcc0000000000 */
[----:B------:R0:W3:Y:S02]  /*0160*/  F2I.FTZ.U32.TRUNC.NTZ R5, R4 ;  /* 0x0000000400057305 */ /* 0x0000e4000021f000 */
[----:B0-----:R-:W-:Y:S02]  /*0170*/  HFMA2 R4, -RZ, RZ, 0, 0 ;  /* 0x00000000ff047431 */ /* 0x001fe400000001ff */
[----:B---3--:R-:W-:-:S04]  /*0180*/  IMAD.MOV R7, RZ, RZ, -R5 ;  /* 0x000000ffff077224 */ /* 0x008fc800078e0a05 */
[----:B------:R-:W-:-:S04]  /*0190*/  IMAD R7, R7, R8, RZ ;  /* 0x0000000807077224 */ /* 0x000fc800078e02ff */
[----:B------:R-:W-:-:S04]  /*01a0*/  IMAD.HI.U32 R5, R5, R7, R4 ;  /* 0x0000000705057227 */ /* 0x000fc800078e0004 */
[----:B------:R-:W-:-:S04]  /*01b0*/  IMAD.MOV.U32 R7, RZ, RZ, R10 ;  /* 0x000000ffff077224 */ /* 0x000fc800078e000a */
[----:B------:R-:W-:-:S04]  /*01c0*/  IMAD.HI.U32 R6, R5, R7, RZ ;  /* 0x0000000705067227 */ /* 0x000fc800078e00ff */
[----:B------:R-:W-:Y:S01]  /*01d0*/  IMAD.HI.U32 R5, R5, R9, RZ ;  /* 0x0000000905057227 */ /* 0x000fe200078e00ff */
[----:B------:R-:W-:-:S03]  /*01e0*/  IADD3 R10, PT, PT, -R6, RZ, RZ ;  /* 0x000000ff060a7210 */ /* 0x000fc60007ffe1ff */
[----:B------:R-:W-:Y:S02]  /*01f0*/  IMAD.MOV R4, RZ, RZ, -R5 ;  /* 0x000000ffff047224 */ /* 0x000fe400078e0a05 */
[C---:B------:R-:W-:Y:S02]  /*0200*/  IMAD R7, R8.reuse, R10, R7 ;  /* 0x0000000a08077224 */ /* 0x040fe400078e0207 */
[----:B------:R-:W-:-:S03]  /*0210*/  IMAD R4, R8, R4, R9 ;  /* 0x0000000408047224 */ /* 0x000fc600078e0209 */
[C---:B------:R-:W-:Y:S02]  /*0220*/  ISETP.GT.U32.AND P0, PT, R8.reuse, R7, PT ;  /* 0x000000070800720c */ /* 0x040fe40003f04070 */
[----:B------:R-:W-:-:S11]  /*0230*/  ISETP.GT.U32.AND P2, PT, R8, R4, PT ;  /* 0x000000040800720c */ /* 0x000fd60003f44070 */
[-C--:B------:R-:W-:Y:S02]  /*0240*/  @!P0 IADD3 R7, PT, PT, R7, -R8.reuse, RZ ;  /* 0x8000000807078210 */ /* 0x080fe40007ffe0ff */
[----:B------:R-:W-:Y:S01]  /*0250*/  @!P2 IMAD.IADD R4, R4, 0x1, -R8 ;  /* 0x000000010404a824 */ /* 0x000fe200078e0a08 */
[----:B------:R-:W-:Y:S01]  /*0260*/  @!P0 IADD3 R6, PT, PT, R6, 0x1, RZ ;  /* 0x0000000106068810 */ /* 0x000fe20007ffe0ff */
[----:B------:R-:W-:Y:S01]  /*0270*/  @!P2 VIADD R5, R5, 0x1 ;  /* 0x000000010505a836 */ /* 0x000fe20000000000 */
[-C--:B------:R-:W-:Y:S02]  /*0280*/  ISETP.GE.U32.AND P3, PT, R7, R8.reuse, PT ;  /* 0x000000080700720c */ /* 0x080fe40003f66070 */
[----:B------:R-:W-:Y:S02]  /*0290*/  ISETP.GE.U32.AND P4, PT, R4, R8, PT ;  /* 0x000000080400720c */ /* 0x000fe40003f86070 */
[-C--:B------:R-:W-:Y:S02]  /*02a0*/  LOP3.LUT R7, R3, R2.reuse, RZ, 0x3c, !PT ;  /* 0x0000000203077212 */ /* 0x080fe400078e3cff */
[----:B------:R-:W-:-:S02]  /*02b0*/  LOP3.LUT R4, R0, R2, RZ, 0x3c, !PT ;  /* 0x0000000200047212 */ /* 0x000fc400078e3cff */
[----:B------:R-:W-:Y:S02]  /*02c0*/  ISETP.GE.AND P1, PT, R7, RZ, PT ;  /* 0x000000ff0700720c */ /* 0x000fe40003f26270 */
[----:B------:R-:W-:Y:S02]  /*02d0*/  ISETP.GE.AND P0, PT, R4, RZ, PT ;  /* 0x000000ff0400720c */ /* 0x000fe40003f06270 */
[----:B------:R-:W-:Y:S02]  /*02e0*/  ISETP.NE.AND P2, PT, R2, RZ, PT ;  /* 0x000000ff0200720c */ /* 0x000fe40003f45270 */
[----:B------:R-:W-:Y:S01]  /*02f0*/  @P3 IADD3 R6, PT, PT, R6, 0x1, RZ ;  /* 0x0000000106063810 */ /* 0x000fe20007ffe0ff */
[----:B------:R-:W-:Y:S01]  /*0300*/  @P4 VIADD R5, R5, 0x1 ;  /* 0x0000000105054836 */ /* 0x000fe20000000000 */
[----:B------:R-:W-:-:S05]  /*0310*/  LOP3.LUT R4, RZ, R2, RZ, 0x33, !PT ;  /* 0x00000002ff047212 */ /* 0x000fca00078e33ff */
[----:B------:R-:W-:Y:S02]  /*0320*/  @!P1 IADD3 R6, PT, PT, -R6, RZ, RZ ;  /* 0x000000ff06069210 */ /* 0x000fe40007ffe1ff */
[----:B------:R-:W-:Y:S02]  /*0330*/  @!P0 IMAD.MOV R5, RZ, RZ, -R5 ;  /* 0x000000ffff058224 */ /* 0x000fe400078e0a05 */
[----:B------:R-:W-:-:S03]  /*0340*/  SEL R6, R4, R6, !P2 ;  /* 0x0000000604067207 */ /* 0x000fc60005000000 */
[----:B------:R-:W-:Y:S02]  /*0350*/  SEL R9, R4, R5, !P2 ;  /* 0x0000000504097207 */ /* 0x000fe40005000000 */
[----:B------:R-:W0:Y:S01]  /*0360*/  LDC.64 R4, c[0x0][0x380] ;  /* 0x0000e000ff047b82 */ /* 0x000e220000000a00 */
[C---:B------:R-:W-:Y:S02]  /*0370*/  IADD3 R8, PT, PT, -R6.reuse, RZ, RZ ;  /* 0x000000ff06087210 */ /* 0x040fe40007ffe1ff */
[--C-:B-1----:R-:W-:Y:S01]  /*0380*/  IMAD R7, R6, UR4, R9.reuse ;  /* 0x0000000406077c24 */ /* 0x102fe2000f8e0209 */
[----:B------:R-:W1:Y:S01]  /*0390*/  LDCU.64 UR4, c[0x0][0x358] ;  /* 0x00006b00ff0477ac */ /* 0x000e620008000a00 */
[----:B------:R-:W-:Y:S02]  /*03a0*/  IMAD.MOV R9, RZ, RZ, -R9 ;  /* 0x000000ffff097224 */ /* 0x000fe400078e0a09 */
[C---:B------:R-:W-:Y:S02]  /*03b0*/  IMAD R6, R2.reuse, R8, R3 ;  /* 0x0000000802067224 */ /* 0x040fe400078e0203 */
[----:B------:R-:W-:-:S02]  /*03c0*/  IMAD R2, R2, R9, R0 ;  /* 0x0000000902027224 */ /* 0x000fc400078e0200 */
[----:B--2---:R-:W-:-:S04]  /*03d0*/  IMAD R6, R7, R11, R6 ;  /* 0x0000000b07067224 */ /* 0x004fc800078e0206 */
[----:B------:R-:W-:-:S05]  /*03e0*/  IMAD R7, R6, R11, R11 ;  /* 0x0000000b06077224 */ /* 0x000fca00078e020b */
[----:B------:R-:W-:-:S05]  /*03f0*/  IADD3 R7, PT, PT, R2, 0x1, R7 ;  /* 0x0000000102077810 */ /* 0x000fca0007ffe007 */
[----:B0-----:R-:W-:Y:S02]  /*0400*/  IMAD.WIDE R4, R7, 0x4, R4 ;  /* 0x0000000407047825 */ /* 0x001fe400078e0204 */
[----:B------:R-:W0:Y:S04]  /*0410*/  LDC.64 R6, c[0x0][0x388] ;  /* 0x0000e200ff067b82 */ /* 0x000e280000000a00 */
[----:B-1----:R-:W2:Y:S01]  /*0420*/  LDG.E.CONSTANT R5, desc[UR4][R4.64] ;  /* 0x0000000404057981 */ /* 0x002ea2000c1e9900 */
[----:B------:R-:W-:-:S04]  /*0430*/  IMAD R3, R3, UR6, R0 ;  /* 0x0000000603037c24 */ /* 0x000fc8000f8e0200 */
[----:B0-----:R-:W-:-:S05]  /*0440*/  IMAD.WIDE R2, R3, 0x4, R6 ;  /* 0x0000000403027825 */ /* 0x001fca00078e0206 */
[----:B--2---:R-:W-:Y:S01]  /*0450*/  STG.E desc[UR4][R2.64], R5 ;  /* 0x0000000502007986 */ /* 0x004fe2000c101904 */
[----:B------:R-:W-:Y:S05]  /*0460*/  EXIT ;  /* 0x000000000000794d */ /* 0x000fea0003800000 */
.L_x_3:
        /* <DEDUP_REMOVED lines=9> */
.L_x_17:


//--------------------- .text.upload_tile_data    --------------------------
	.section	.text.upload_tile_data,"ax",@progbits
	.align	128
        .global         upload_tile_data
        .type           upload_tile_data,@function
        .size           upload_tile_data,(.L_x_18 - upload_tile_data)
        .other          upload_tile_data,@"STO_CUDA_ENTRY STV_DEFAULT"
upload_tile_data:
.text.upload_tile_data:
[----:B------:R-:W-:Y:S01]  /*0000*/  LDC R1, c[0x0][0x37c] ;  /* 0x0000df00ff017b82 */ /* 0x000fe20000000800 */
[----:B------:R-:W0:Y:S01]  /*0010*/  S2R R7, SR_TID.X ;  /* 0x0000000000077919 */ /* 0x000e220000002100 */
[----:B------:R-:W1:Y:S01]  /*0020*/  LDCU UR5, c[0x0][0x39c] ;  /* 0x00007380ff0577ac */ /* 0x000e620008000800 */
[----:B------:R-:W0:Y:S02]  /*0030*/  S2R R0, SR_TID.Y ;  /* 0x0000000000007919 */ /* 0x000e240000002200 */
[----:B0-----:R-:W-:-:S04]  /*0040*/  VIMNMX R2, PT, PT, R7, R0, !PT ;  /* 0x0000000007027248 */ /* 0x001fc80007fe0100 */
[----:B-1----:R-:W-:-:S13]  /*0050*/  ISETP.GE.AND P0, PT, R2, UR5, PT ;  /* 0x0000000502007c0c */ /* 0x002fda000bf06270 */
[----:B------:R-:W-:Y:S05]  /*0060*/  @P0 EXIT ;  /* 0x000000000000094d */ /* 0x000fea0003800000 */
[----:B------:R-:W0:Y:S01]  /*0070*/  LDC.64 R2, c[0x0][0x388] ;  /* 0x0000e200ff027b82 */ /* 0x000e220000000a00 */
[----:B------:R-:W1:Y:S01]  /*0080*/  LDCU.64 UR6, c[0x0][0x358] ;  /* 0x00006b00ff0677ac */ /* 0x000e620008000a00 */
[----:B------:R-:W-:Y:S01]  /*0090*/  IMAD R7, R0, UR5, R7 ;  /* 0x0000000500077c24 */ /* 0x000fe2000f8e0207 */
[----:B------:R-:W2:Y:S05]  /*00a0*/  LDCU UR8, c[0x0][0x398] ;  /* 0x00007300ff0877ac */ /* 0x000eaa0008000800 */
[----:B------:R-:W2:Y:S08]  /*00b0*/  LDC.64 R8, c[0x0][0x390] ;  /* 0x0000e400ff087b82 */ /* 0x000eb00000000a00 */
[----:B------:R-:W3:Y:S01]  /*00c0*/  LDC.64 R4, c[0x0][0x380] ;  /* 0x0000e000ff047b82 */ /* 0x000ee20000000a00 */
[----:B0-----:R-:W-:-:S06]  /*00d0*/  IMAD.WIDE.U32 R2, R7, 0x4, R2 ;  /* 0x0000000407027825 */ /* 0x001fcc00078e0002 */
[----:B-1----:R-:W4:Y:S01]  /*00e0*/  LDG.E.CONSTANT R3, desc[UR6][R2.64] ;  /* 0x0000000602037981 */ /* 0x002f22000c1e9900 */
[----:B------:R-:W-:Y:S01]  /*00f0*/  UIMAD UR4, UR5, UR5, URZ ;  /* 0x00000005050472a4 */ /* 0x000fe2000f8e02ff */
[----:B--2---:R-:W-:-:S05]  /*0100*/  IMAD R0, R9, UR8, R8 ;  /* 0x0000000809007c24 */ /* 0x004fca000f8e0208 */
[----:B------:R-:W-:-:S04]  /*0110*/  IMAD R7, R0, UR4, R7 ;  /* 0x0000000400077c24 */ /* 0x000fc8000f8e0207 */
[----:B---3--:R-:W-:-:S05]  /*0120*/  IMAD.WIDE R4, R7, 0x4, R4 ;  /* 0x0000000407047825 */ /* 0x008fca00078e0204 */
[----:B----4-:R-:W-:Y:S01]  /*0130*/  STG.E desc[UR6][R4.64], R3 ;  /* 0x0000000304007986 */ /* 0x010fe2000c101906 */
[----:B------:R-:W-:Y:S05]  /*0140*/  EXIT ;  /* 0x000000000000794d */ /* 0x000fea0003800000 */
.L_x_4:
        /* <DEDUP_REMOVED lines=11> */
.L_x_18:


//--------------------- .text.fdtd_all_tiles      --------------------------
	.section	.text.fdtd_all_tiles,"ax",@progbits
	.align	128
        .global         fdtd_all_tiles
        .type           fdtd_all_tiles,@function
        .size           fdtd_all_tiles,(.L_x_19 - fdtd_all_tiles)
        .other          fdtd_all_tiles,@"STO_CUDA_ENTRY STV_DEFAULT"
fdtd_all_tiles:
.text.fdtd_all_tiles:
[----:B------:R-:W-:Y:S01]  /*0000*/  LDC R1, c[0x0][0x37c] ;  /* 0x0000df00ff017b82 */ /* 0x000fe20000000800 */
[----:B------:R-:W0:Y:S07]  /*0010*/  S2R R0, SR_CTAID.Y ;  /* 0x0000000000007919 */ /* 0x000e2e0000002600 */
[----:B------:R-:W0:Y:S08]  /*0020*/  LDC.64 R4, c[0x0][0x390] ;  /* 0x0000e400ff047b82 */ /* 0x000e300000000a00 */
[----:B------:R-:W1:Y:S01]  /*0030*/  S2UR UR4, SR_CTAID.X ;  /* 0x00000000000479c3 */ /* 0x000e620000002500 */
[----:B0-----:R-:W-:-:S04]  /*0040*/  ISETP.GE.AND P0, PT, R0, R5, PT ;  /* 0x000000050000720c */ /* 0x001fc80003f06270 */
[----:B-1----:R-:W-:-:S13]  /*0050*/  ISETP.LE.OR P0, PT, R4, UR4, P0 ;  /* 0x0000000404007c0c */ /* 0x002fda0008703670 */
[----:B------:R-:W-:Y:S05]  /*0060*/  @P0 EXIT ;  /* 0x000000000000094d */ /* 0x000fea0003800000 */
[----:B------:R-:W0:Y:S01]  /*0070*/  S2R R3, SR_TID.X ;  /* 0x0000000000037919 */ /* 0x000e220000002100 */
[----:B------:R-:W1:Y:S01]  /*0080*/  LDCU UR5, c[0x0][0x398] ;  /* 0x00007300ff0577ac */ /* 0x000e620008000800 */
[----:B------:R-:W0:Y:S02]  /*0090*/  S2R R2, SR_TID.Y ;  /* 0x0000000000027919 */ /* 0x000e240000002200 */
[----:B0-----:R-:W-:-:S04]  /*00a0*/  VIMNMX R5, PT, PT, R3, R2, !PT ;  /* 0x0000000203057248 */ /* 0x001fc80007fe0100 */
[----:B-1----:R-:W-:-:S13]  /*00b0*/  ISETP.GE.AND P0, PT, R5, UR5, PT ;  /* 0x0000000505007c0c */ /* 0x002fda000bf06270 */
[----:B------:R-:W-:Y:S05]  /*00c0*/  @P0 EXIT ;  /* 0x000000000000094d */ /* 0x000fea0003800000 */
[----:B------:R-:W0:Y:S01]  /*00d0*/  LDC R13, c[0x0][0x39c] ;  /* 0x0000e700ff0d7b82 */ /* 0x000e220000000800 */
[----:B------:R-:W-:Y:S01]  /*00e0*/  IMAD R0, R0, R4, UR4 ;  /* 0x0000000400007e24 */ /* 0x000fe2000f8e0204 */
[----:B------:R-:W1:Y:S01]  /*00f0*/  LDCU.128 UR8, c[0x0][0x380] ;  /* 0x00007000ff0877ac */ /* 0x000e620008000c00 */
[----:B------:R-:W2:Y:S05]  /*0100*/  LDCU.64 UR6, c[0x0][0x358] ;  /* 0x00006b00ff0677ac */ /* 0x000eaa0008000a00 */
[----:B------:R-:W3:Y:S01]  /*0110*/  LDC.64 R6, c[0x0][0x380] ;  /* 0x0000e000ff067b82 */ /* 0x000ee20000000a00 */
[----:B0-----:R-:W-:Y:S01]  /*0120*/  IMAD R0, R0, R13, R2 ;  /* 0x0000000d00007224 */ /* 0x001fe200078e0202 */
[----:B------:R-:W-:-:S03]  /*0130*/  SHF.R.S32.HI R2, RZ, 0x1f, R13 ;  /* 0x0000001fff027819 */ /* 0x000fc6000001140d */
[----:B------:R-:W-:-:S05]  /*0140*/  IMAD R0, R0, R13, R13 ;  /* 0x0000000d00007224 */ /* 0x000fca00078e020d */
[C---:B------:R-:W-:Y:S01]  /*0150*/  IADD3 R14, P0, PT, R0.reuse, R3, RZ ;  /* 0x00000003000e7210 */ /* 0x040fe20007f1e0ff */
[----:B------:R-:W-:-:S03]  /*0160*/  IMAD.IADD R3, R0, 0x1, R3 ;  /* 0x0000000100037824 */ /* 0x000fc600078e0203 */
[----:B------:R-:W-:Y:S01]  /*0170*/  LEA.HI.X.SX32 R9, R0, RZ, 0x1, P0 ;  /* 0x000000ff00097211 */ /* 0x000fe200000f0eff */
[C---:B------:R-:W-:Y:S01]  /*0180*/  IMAD.SHL.U32 R12, R14.reuse, 0x4, RZ ;  /* 0x000000040e0c7824 */ /* 0x040fe200078e00ff */
[C---:B------:R-:W-:Y:S02]  /*0190*/  IADD3 R8, P1, PT, R14.reuse, -R13, RZ ;  /* 0x8000000d0e087210 */ /* 0x040fe40007f3e0ff */
[----:B------:R-:W-:Y:S02]  /*01a0*/  SHF.L.U64.HI R14, R14, 0x2, R9 ;  /* 0x000000020e0e7819 */ /* 0x000fe40000010209 */
[----:B-1----:R-:W-:Y:S02]  /*01b0*/  IADD3 R4, P0, PT, R12, UR8, RZ ;  /* 0x000000080c047c10 */ /* 0x002fe4000ff1e0ff */
[----:B------:R-:W-:Y:S02]  /*01c0*/  IADD3.X R9, PT, PT, ~R2, R9, RZ, P1, !PT ;  /* 0x0000000902097210 */ /* 0x000fe40000ffe5ff */
[----:B------:R-:W-:-:S02]  /*01d0*/  LEA R10, P1, R8, UR8, 0x2 ;  /* 0x00000008080a7c11 */ /* 0x000fc4000f8210ff */
[----:B------:R-:W-:Y:S02]  /*01e0*/  IADD3.X R5, PT, PT, R14, UR9, RZ, P0, !PT ;  /* 0x000000090e057c10 */ /* 0x000fe400087fe4ff */
[----:B------:R-:W-:Y:S01]  /*01f0*/  LEA.HI.X R11, R8, UR9, R9, 0x2, P1 ;  /* 0x00000009080b7c11 */ /* 0x000fe200088f1409 */
[----:B---3--:R-:W-:Y:S01]  /*0200*/  IMAD.WIDE R6, R3, 0x4, R6 ;  /* 0x0000000403067825 */ /* 0x008fe200078e0206 */
[----:B------:R-:W-:Y:S01]  /*0210*/  IADD3 R2, P0, PT, R12, UR10, RZ ;  /* 0x0000000a0c027c10 */ /* 0x000fe2000ff1e0ff */
[----:B--2---:R-:W2:Y:S01]  /*0220*/  LDG.E.CONSTANT R0, desc[UR6][R4.64+0x4] ;  /* 0x0000040604007981 */ /* 0x004ea2000c1e9900 */
[----:B------:R-:W0:Y:S01]  /*0230*/  LDCU.64 UR8, c[0x0][0x3a0] ;  /* 0x00007400ff0877ac */ /* 0x000e220008000a00 */
[----:B------:R-:W-:Y:S02]  /*0240*/  IMAD.WIDE R8, R13, 0x4, R4 ;  /* 0x000000040d087825 */ /* 0x000fe400078e0204 */
[----:B------:R-:W3:Y:S04]  /*0250*/  LDG.E.CONSTANT R10, desc[UR6][R10.64+0x4] ;  /* 0x000004060a0a7981 */ /* 0x000ee8000c1e9900 */
[----:B------:R-:W3:Y:S01]  /*0260*/  LDG.E.CONSTANT R9, desc[UR6][R8.64+0x4] ;  /* 0x0000040608097981 */ /* 0x000ee2000c1e9900 */
[----:B------:R-:W-:-:S03]  /*0270*/  IADD3.X R3, PT, PT, R14, UR11, RZ, P0, !PT ;  /* 0x0000000b0e037c10 */ /* 0x000fc600087fe4ff */
[----:B------:R-:W4:Y:S04]  /*0280*/  LDG.E.CONSTANT R13, desc[UR6][R4.64+0x8] ;  /* 0x00000806040d7981 */ /* 0x000f28000c1e9900 */
[----:B------:R-:W5:Y:S04]  /*0290*/  LDG.E.CONSTANT R6, desc[UR6][R6.64] ;  /* 0x0000000606067981 */ /* 0x000f68000c1e9900 */
[----:B------:R-:W5:Y:S01]  /*02a0*/  LDG.E R12, desc[UR6][R2.64+0x4] ;  /* 0x00000406020c7981 */ /* 0x000f62000c1e1900 */
[----:B---3--:R-:W-:-:S04]  /*02b0*/  FADD R14, R10, R9 ;  /* 0x000000090a0e7221 */ /* 0x008fc80000000000 */
[----:B----4-:R-:W-:Y:S01]  /*02c0*/  FADD R13, R13, R14 ;  /* 0x0000000e0d0d7221 */ /* 0x010fe20000000000 */
[----:B--2---:R-:W-:-:S03]  /*02d0*/  FADD R9, R0, R0 ;  /* 0x0000000000097221 */ /* 0x004fc60000000000 */
[----:B-----5:R-:W-:Y:S01]  /*02e0*/  FADD R13, R6, R13 ;  /* 0x0000000d060d7221 */ /* 0x020fe20000000000 */
[----:B------:R-:W-:-:S03]  /*02f0*/  FADD R12, -R12, R9 ;  /* 0x000000090c0c7221 */ /* 0x000fc60000000100 */
[----:B------:R-:W-:-:S04]  /*0300*/  FFMA R13, R0, -4, R13 ;  /* 0xc0800000000d7823 */ /* 0x000fc8000000000d */
[----:B0-----:R-:W-:-:S04]  /*0310*/  FFMA R12, R13, UR8, R12 ;  /* 0x000000080d0c7c23 */ /* 0x001fc8000800000c */
[----:B------:R-:W-:-:S05]  /*0320*/  FMUL R5, R12, UR9 ;  /* 0x000000090c057c20 */ /* 0x000fca0008400000 */
[----:B------:R-:W-:Y:S01]  /*0330*/  STG.E desc[UR6][R2.64+0x4], R5 ;  /* 0x0000040502007986 */ /* 0x000fe2000c101906 */
[----:B------:R-:W-:Y:S05]  /*0340*/  EXIT ;  /* 0x000000000000794d */ /* 0x000fea0003800000 */
.L_x_5:
        /* <DEDUP_REMOVED lines=11> */
.L_x_19:


//--------------------- .text.exchange_all_halos  --------------------------
	.section	.text.exchange_all_halos,"ax",@progbits
	.align	128
        .global         exchange_all_halos
        .type           exchange_all_halos,@function
        .size           exchange_all_halos,(.L_x_20 - exchange_all_halos)
        .other          exchange_all_halos,@"STO_CUDA_ENTRY STV_DEFAULT"
exchange_all_halos:
.text.exchange_all_halos:
[----:B------:R-:W-:Y:S01]  /*0000*/  LDC R1, c[0x0][0x37c] ;  /* 0x0000df00ff017b82 */ /* 0x000fe20000000800 */
[----:B------:R-:W0:Y:S07]  /*0010*/  S2R R3, SR_TID.X ;  /* 0x0000000000037919 */ /* 0x000e2e0000002100 */
[----:B------:R-:W0:Y:S01]  /*0020*/  S2UR UR4, SR_CTAID.X ;  /* 0x00000000000479c3 */ /* 0x000e220000002500 */
[----:B------:R-:W1:Y:S07]  /*0030*/  LDCU UR5, c[0x0][0x390] ;  /* 0x00007200ff0577ac */ /* 0x000e6e0008000800 */
[----:B------:R-:W0:Y:S02]  /*0040*/  LDC R0, c[0x0][0x360] ;  /* 0x0000d800ff007b82 */ /* 0x000e240000000800 */
[----:B0-----:R-:W-:-:S05]  /*0050*/  IMAD R0, R0, UR4, R3 ;  /* 0x0000000400007c24 */ /* 0x001fca000f8e0203 */
[----:B-1----:R-:W-:-:S13]  /*0060*/  ISETP.GE.AND P0, PT, R0, UR5, PT ;  /* 0x0000000500007c0c */ /* 0x002fda000bf06270 */
[----:B------:R-:W-:Y:S05]  /*0070*/  @P0 EXIT ;  /* 0x000000000000094d */ /* 0x000fea0003800000 */
[----:B------:R-:W0:Y:S01]  /*0080*/  LDC.64 R2, c[0x0][0x388] ;  /* 0x0000e200ff027b82 */ /* 0x000e220000000a00 */
[----:B------:R-:W1:Y:S01]  /*0090*/  LDCU.64 UR4, c[0x0][0x358] ;  /* 0x00006b00ff0477ac */ /* 0x000e620008000a00 */
[----:B------:R-:W-:-:S06]  /*00a0*/  SHF.L.U32 R5, R0, 0x1, RZ ;  /* 0x0000000100057819 */ /* 0x000fcc00000006ff */
[----:B------:R-:W2:Y:S01]  /*00b0*/  LDC.64 R6, c[0x0][0x380] ;  /* 0x0000e000ff067b82 */ /* 0x000ea20000000a00 */
[----:B0-----:R-:W-:-:S05]  /*00c0*/  IMAD.WIDE R2, R5, 0x4, R2 ;  /* 0x0000000405027825 */ /* 0x001fca00078e0202 */
[----:B-1----:R-:W2:Y:S04]  /*00d0*/  LDG.E.CONSTANT R5, desc[UR4][R2.64] ;  /* 0x0000000402057981 */ /* 0x002ea8000c1e9900 */
[----:B------:R-:W3:Y:S01]  /*00e0*/  LDG.E.CONSTANT R9, desc[UR4][R2.64+0x4] ;  /* 0x0000040402097981 */ /* 0x000ee2000c1e9900 */
[----:B--2---:R-:W-:-:S06]  /*00f0*/  IMAD.WIDE.U32 R4, R5, 0x4, R6 ;  /* 0x0000000405047825 */ /* 0x004fcc00078e0006 */
[----:B------:R-:W2:Y:S01]  /*0100*/  LDG.E R5, desc[UR4][R4.64] ;  /* 0x0000000404057981 */ /* 0x000ea2000c1e1900 */
[----:B---3--:R-:W-:-:S05]  /*0110*/  IMAD.WIDE.U32 R6, R9, 0x4, R6 ;  /* 0x0000000409067825 */ /* 0x008fca00078e0006 */
[----:B--2---:R-:W-:Y:S01]  /*0120*/  STG.E desc[UR4][R6.64], R5 ;  /* 0x0000000506007986 */ /* 0x004fe2000c101904 */
[----:B------:R-:W-:Y:S05]  /*0130*/  EXIT ;  /* 0x000000000000794d */ /* 0x000fea0003800000 */
.L_x_6:
        /* <DEDUP_REMOVED lines=12> */
.L_x_20:


//--------------------- .nv.shared.reserved.0     --------------------------
	.section	.nv.shared.reserved.0,"aw",@nobits
	.weak		__nv_reservedSMEM_offset_0_alias
	.size		__nv_reservedSMEM_offset_0_alias, 0, 64
	.other		__nv_reservedSMEM_offset_0_alias,@"STO_CUDA_RESERVED_SHARED STV_DEFAULT"
__nv_reservedSMEM_offset_0_alias:
	.zero		0
	.zero		64


//--------------------- .nv.constant0.apply_boundary_conditions --------------------------
	.section	.nv.constant0.apply_boundary_conditions,"a",@progbits
	.sectionflags	@""
	.align	4
.nv.constant0.apply_boundary_conditions:
	.zero		924


//--------------------- .nv.constant0.inject_impulse --------------------------
	.section	.nv.constant0.inject_impulse,"a",@progbits
	.sectionflags	@""
	.align	4
.nv.constant0.inject_impulse:
	.zero		932


//--------------------- .nv.constant0.read_all_interiors --------------------------
	.section	.nv.constant0.read_all_interiors,"a",@progbits
	.sectionflags	@""
	.align	4
.nv.constant0.read_all_interiors:
	.zero		936


//--------------------- .nv.constant0.upload_tile_data --------------------------
	.section	.nv.constant0.upload_tile_data,"a",@progbits
	.sectionflags	@""
	.align	4
.nv.constant0.upload_tile_data:
	.zero		928


//--------------------- .nv.constant0.fdtd_all_tiles --------------------------
	.section	.nv.constant0.fdtd_all_tiles,"a",@progbits
	.sectionflags	@""
	.align	4
.nv.constant0.fdtd_all_tiles:
	.zero		936


//--------------------- .nv.constant0.exchange_all_halos --------------------------
	.section	.nv.constant0.exchange_all_halos,"a",@progbits
	.sectionflags	@""
	.align	4
.nv.constant0.exchange_all_halos:
	.zero		916


//--------------------- SYMBOLS --------------------------

	.type		.nv.reservedSmem.offset0,@object
	.size		.nv.reservedSmem.offset0,0x4
